	.target	sm_100a

	.elftype	@"ET_EXEC"


//--------------------- .note.nv.tkinfo           --------------------------
	.section	.note.nv.tkinfo,"",@"SHT_NOTE"
	.sectionflags	@"SHF_NOTE_NV_TKINFO"
	.tkinfo
        /*0018*/ 	.word	0x00000081
        /*0030*/ 	.string	""
        /*0030*/ 	.string	"ptxas-blackwell"
        /*0030*/ 	.string	"Cuda compilation tools, release 12.9, V12.9.86"
        /*0030*/ 	.string	"Build cuda_12.9.r12.9/compiler.36037853_0"
        /*0030*/ 	.string	"-v  -suppress-debug-info  -lineinfo  -arch sm_100a "



//--------------------- .note.nv.cuver            --------------------------
	.section	.note.nv.cuver,"",@"SHT_NOTE"
	.sectionflags	@"SHF_NOTE_NV_CUVER"
        /*0018*/ 	.short	0x0001
        /*001a*/ 	.short	0x0064
        /*001c*/ 	.short	0x0001
        /*001e*/ 	.short	0x0000
        /*0020*/ 	.short	0x0001
        /*0022*/ 	.short	0x0000


//--------------------- .nv.info                  --------------------------
	.section	.nv.info,"",@"SHT_CUDA_INFO"
	.align	4


	//----- nvinfo : EIATTR_REGCOUNT
	.align		4
        /*0000*/ 	.byte	0x04, 0x2f
        /*0002*/ 	.short	(.L_4 - .L_3)
	.align		4
.L_3:
        /*0004*/ 	.word	index@(gluon_tcgen05)
        /*0008*/ 	.word	0x00000047


	//----- nvinfo : EIATTR_FRAME_SIZE
	.align		4
.L_4:
        /*000c*/ 	.byte	0x04, 0x11
        /*000e*/ 	.short	(.L_6 - .L_5)
	.align		4
.L_5:
        /*0010*/ 	.word	index@($__internal_2_$__cuda_sm10x_tcgen05_guardrail_trap_unallocated_columns_being_dealloced)
        /*0014*/ 	.word	0x00000000


	//----- nvinfo : EIATTR_FRAME_SIZE
	.align		4
.L_6:
        /*0018*/ 	.byte	0x04, 0x11
        /*001a*/ 	.short	(.L_8 - .L_7)
	.align		4
.L_7:
        /*001c*/ 	.word	index@($__internal_1_$__cuda_sm10x_tcgen05_guardrail_trap_phase_invalid_during_alloc)
        /*0020*/ 	.word	0x00000000


	//----- nvinfo : EIATTR_FRAME_SIZE
	.align		4
.L_8:
        /*0024*/ 	.byte	0x04, 0x11
        /*0026*/ 	.short	(.L_10 - .L_9)
	.align		4
.L_9:
        /*0028*/ 	.word	index@($__internal_0_$__cuda_sm10x_tcgen05_guardrail_trap_col_being_dealloced_not_returned_by_alloc)
        /*002c*/ 	.word	0x00000000


	//----- nvinfo : EIATTR_FRAME_SIZE
	.align		4
.L_10:
        /*0030*/ 	.byte	0x04, 0x11
        /*0032*/ 	.short	(.L_12 - .L_11)
	.align		4
.L_11:
        /*0034*/ 	.word	index@(gluon_tcgen05)
        /*0038*/ 	.word	0x00000000


	//----- nvinfo : EIATTR_MIN_STACK_SIZE
	.align		4
.L_12:
        /*003c*/ 	.byte	0x04, 0x12
        /*003e*/ 	.short	(.L_14 - .L_13)
	.align		4
.L_13:
        /*0040*/ 	.word	index@(gluon_tcgen05)
        /*0044*/ 	.word	0x00000000
.L_14:


//--------------------- .nv.info.gluon_tcgen05    --------------------------
	.section	.nv.info.gluon_tcgen05,"",@"SHT_CUDA_INFO"
	.sectionflags	@""
	.align	4


	//----- nvinfo : EIATTR_CUDA_API_VERSION
	.align		4
        /*0000*/ 	.byte	0x04, 0x37
        /*0002*/ 	.short	(.L_16 - .L_15)
.L_15:
        /*0004*/ 	.word	0x00000081


	//----- nvinfo : EIATTR_KPARAM_INFO
	.align		4
.L_16:
        /*0008*/ 	.byte	0x04, 0x17
        /*000a*/ 	.short	(.L_18 - .L_17)
.L_17:
        /*000c*/ 	.word	0x00000000
        /*0010*/ 	.short	0x000a
        /*0012*/ 	.short	0x0048
        /*0014*/ 	.byte	0x00, 0xf4, 0x21, 0x00


	//----- nvinfo : EIATTR_KPARAM_INFO
	.align		4
.L_18:
        /*0018*/ 	.byte	0x04, 0x17
        /*001a*/ 	.short	(.L_20 - .L_19)
.L_19:
        /*001c*/ 	.word	0x00000000
        /*0020*/ 	.short	0x0009
        /*0022*/ 	.short	0x0040
        /*0024*/ 	.byte	0x00, 0xf4, 0x21, 0x00


	//----- nvinfo : EIATTR_KPARAM_INFO
	.align		4
.L_20:
        /*0028*/ 	.byte	0x04, 0x17
        /*002a*/ 	.short	(.L_22 - .L_21)
.L_21:
        /*002c*/ 	.word	0x00000000
        /*0030*/ 	.short	0x0008
        /*0032*/ 	.short	0x0038
        /*0034*/ 	.byte	0x00, 0xf0, 0x21, 0x00


	//----- nvinfo : EIATTR_KPARAM_INFO
	.align		4
.L_22:
        /*0038*/ 	.byte	0x04, 0x17
        /*003a*/ 	.short	(.L_24 - .L_23)
.L_23:
        /*003c*/ 	.word	0x00000000
        /*0040*/ 	.short	0x0007
        /*0042*/ 	.short	0x0030
        /*0044*/ 	.byte	0x00, 0xf0, 0x21, 0x00


	//----- nvinfo : EIATTR_KPARAM_INFO
	.align		4
.L_24:
        /*0048*/ 	.byte	0x04, 0x17
        /*004a*/ 	.short	(.L_26 - .L_25)
.L_25:
        /*004c*/ 	.word	0x00000000
        /*0050*/ 	.short	0x0006
        /*0052*/ 	.short	0x0028
        /*0054*/ 	.byte	0x00, 0xf0, 0x21, 0x00


	//----- nvinfo : EIATTR_KPARAM_INFO
	.align		4
.L_26:
        /*0058*/ 	.byte	0x04, 0x17
        /*005a*/ 	.short	(.L_28 - .L_27)
.L_27:
        /*005c*/ 	.word	0x00000000
        /*0060*/ 	.short	0x0005
        /*0062*/ 	.short	0x0020
        /*0064*/ 	.byte	0x00, 0xf0, 0x11, 0x00


	//----- nvinfo : EIATTR_KPARAM_INFO
	.align		4
.L_28:
        /*0068*/ 	.byte	0x04, 0x17
        /*006a*/ 	.short	(.L_30 - .L_29)
.L_29:
        /*006c*/ 	.word	0x00000000
        /*0070*/ 	.short	0x0004
        /*0072*/ 	.short	0x001c
        /*0074*/ 	.byte	0x00, 0xf0, 0x11, 0x00


	//----- nvinfo : EIATTR_KPARAM_INFO
	.align		4
.L_30:
        /*0078*/ 	.byte	0x04, 0x17
        /*007a*/ 	.short	(.L_32 - .L_31)
.L_31:
        /*007c*/ 	.word	0x00000000
        /*0080*/ 	.short	0x0003
        /*0082*/ 	.short	0x0018
        /*0084*/ 	.byte	0x00, 0xf0, 0x11, 0x00


	//----- nvinfo : EIATTR_KPARAM_INFO
	.align		4
.L_32:
        /*0088*/ 	.byte	0x04, 0x17
        /*008a*/ 	.short	(.L_34 - .L_33)
.L_33:
        /*008c*/ 	.word	0x00000000
        /*0090*/ 	.short	0x0002
        /*0092*/ 	.short	0x0010
        /*0094*/ 	.byte	0x00, 0xf4, 0x21, 0x00


	//----- nvinfo : EIATTR_KPARAM_INFO
	.align		4
.L_34:
        /*0098*/ 	.byte	0x04, 0x17
        /*009a*/ 	.short	(.L_36 - .L_35)
.L_35:
        /*009c*/ 	.word	0x00000000
        /*00a0*/ 	.short	0x0001
        /*00a2*/ 	.short	0x0008
        /*00a4*/ 	.byte	0x00, 0xf4, 0x21, 0x00


	//----- nvinfo : EIATTR_KPARAM_INFO
	.align		4
.L_36:
        /*00a8*/ 	.byte	0x04, 0x17
        /*00aa*/ 	.short	(.L_38 - .L_37)
.L_37:
        /*00ac*/ 	.word	0x00000000
        /*00b0*/ 	.short	0x0000
        /*00b2*/ 	.short	0x0000
        /*00b4*/ 	.byte	0x00, 0xf4, 0x21, 0x00


	//----- nvinfo : EIATTR_AT_ENTRY_FRAGMENTS
	.align		4
.L_38:
        /*00b8*/ 	.byte	0x04, 0x4f
        /*00ba*/ 	.short	(.L_40 - .L_39)


	//   ....[0]....
.L_39:
        /*00bc*/ 	.word	0x00000004


	//----- nvinfo : EIATTR_RESERVED_SMEM_USED
	.align		4
.L_40:
        /*00c0*/ 	.byte	0x01, 0x41
	.zero		2


	//----- nvinfo : EIATTR_SPARSE_MMA_MASK
	.align		4
        /*00c4*/ 	.byte	0x03, 0x50
        /*00c6*/ 	.short	0x0000


	//----- nvinfo : EIATTR_TCGEN05_1CTA_USED
	.align		4
        /*00c8*/ 	.byte	0x01, 0x51
	.zero		2


	//----- nvinfo : EIATTR_MAXREG_COUNT
	.align		4
        /*00cc*/ 	.byte	0x03, 0x1b
        /*00ce*/ 	.short	0x00ff


	//----- nvinfo : EIATTR_NUM_BARRIERS
	.align		4
        /*00d0*/ 	.byte	0x02, 0x4c
        /*00d2*/ 	.byte	0x01
	.zero		1


	//----- nvinfo : EIATTR_INT_WARP_WIDE_INSTR_OFFSETS
	.align		4
        /*00d4*/ 	.byte	0x04, 0x31
        /*00d6*/ 	.short	(.L_42 - .L_41)


	//   ....[0]....
.L_41:
        /*00d8*/ 	.word	0x00001730


	//   ....[1]....
        /*00dc*/ 	.word	0x00001750


	//   ....[2]....
        /*00e0*/ 	.word	0x000017d0


	//   ....[3]....
        /*00e4*/ 	.word	0x000018f0


	//   ....[4]....
        /*00e8*/ 	.word	0x00001900


	//   ....[5]....
        /*00ec*/ 	.word	0x00001910


	//   ....[6]....
        /*00f0*/ 	.word	0x00001920


	//   ....[7]....
        /*00f4*/ 	.word	0x00001bd0


	//   ....[8]....
        /*00f8*/ 	.word	0x00001be0


	//   ....[9]....
        /*00fc*/ 	.word	0x00001d00


	//   ....[10]....
        /*0100*/ 	.word	0x00001d10


	//   ....[11]....
        /*0104*/ 	.word	0x00001d60


	//   ....[12]....
        /*0108*/ 	.word	0x00001da0


	//   ....[13]....
        /*010c*/ 	.word	0x00001f30


	//   ....[14]....
        /*0110*/ 	.word	0x00001f40


	//   ....[15]....
        /*0114*/ 	.word	0x00002130


	//   ....[16]....
        /*0118*/ 	.word	0x00002140


	//   ....[17]....
        /*011c*/ 	.word	0x00002630


	//   ....[18]....
        /*0120*/ 	.word	0x00002680


	//----- nvinfo : EIATTR_COOP_GROUP_MASK_REGIDS
	.align		4
.L_42:
        /*0124*/ 	.byte	0x04, 0x29
        /*0126*/ 	.short	(.L_44 - .L_43)


	//   ....[0]....
.L_43:
        /*0128*/ 	.word	0xffffffff


	//   ....[1]....
        /*012c*/ 	.word	0xffffffff


	//   ....[2]....
        /*0130*/ 	.word	0xffffffff


	//   ....[3]....
        /*0134*/ 	.word	0xffffffff


	//   ....[4]....
        /*0138*/ 	.word	0xffffffff


	//   ....[5]....
        /*013c*/ 	.word	0xffffffff


	//   ....[6]....
        /*0140*/ 	.word	0xffffffff


	//   ....[7]....
        /*0144*/ 	.word	0xffffffff


	//   ....[8]....
        /*0148*/ 	.word	0xffffffff


	//   ....[9]....
        /*014c*/ 	.word	0xffffffff


	//----- nvinfo : EIATTR_COOP_GROUP_INSTR_OFFSETS
	.align		4
.L_44:
        /*0150*/ 	.byte	0x04, 0x28
        /*0152*/ 	.short	(.L_46 - .L_45)


	//   ....[0]....
.L_45:
        /*0154*/ 	.word	0x00000050


	//   ....[1]....
        /*0158*/ 	.word	0x00000310


	//   ....[2]....
        /*015c*/ 	.word	0x00000500


	//   ....[3]....
        /*0160*/ 	.word	0x000009c0


	//   ....[4]....
        /*0164*/ 	.word	0x00000b00


	//   ....[5]....
        /*0168*/ 	.word	0x00000fb0


	//   ....[6]....
        /*016c*/ 	.word	0x000010f0


	//   ....[7]....
        /*0170*/ 	.word	0x000015e0


	//   ....[8]....
        /*0174*/ 	.word	0x000024c0


	//   ....[9]....
        /*0178*/ 	.word	0x00002730


	//----- nvinfo : EIATTR_VRC_CTA_INIT_COUNT
	.align		4
.L_46:
        /*017c*/ 	.byte	0x02, 0x4a
        /*017e*/ 	.byte	0x80
	.zero		1


	//----- nvinfo : EIATTR_MBARRIER_INSTR_OFFSETS
	.align		4
        /*0180*/ 	.byte	0x04, 0x39
        /*0182*/ 	.short	(.L_48 - .L_47)


	//   ....[0]....
.L_47:
        /*0184*/ 	.word	0x000017f0
        /*0188*/ 	.word	0x000000ff
        /*018c*/ 	.word	0x00006000
        /*0190*/ 	.short	0x0100
        /*0192*/ 	.byte	0x08
	.zero		1


	//   ....[1]....
        /*0194*/ 	.word	0x00001800
        /*0198*/ 	.word	0x000000ff
        /*019c*/ 	.word	0x00006010
        /*01a0*/ 	.short	0x0100
        /*01a2*/ 	.byte	0x08
	.zero		1


	//   ....[2]....
        /*01a4*/ 	.word	0x00001a90
        /*01a8*/ 	.word	0x000000ff
        /*01ac*/ 	.word	0x00006000
        /*01b0*/ 	.short	0x010a
        /*01b2*/ 	.byte	0x08
	.zero		1


	//   ....[3]....
        /*01b4*/ 	.word	0x00001c30
        /*01b8*/ 	.word	0x000000ff
        /*01bc*/ 	.word	0x00006010
        /*01c0*/ 	.short	0x010a
        /*01c2*/ 	.byte	0x08
	.zero		1


	//   ....[4]....
        /*01c4*/ 	.word	0x00001e10
        /*01c8*/ 	.word	0x000000ff
        /*01cc*/ 	.word	0x00006000
        /*01d0*/ 	.short	0x010a
        /*01d2*/ 	.byte	0x08
	.zero		1


	//   ....[5]....
        /*01d4*/ 	.word	0x00001f80
        /*01d8*/ 	.word	0x000000ff
        /*01dc*/ 	.word	0x00006010
        /*01e0*/ 	.short	0x010a
        /*01e2*/ 	.byte	0x08
	.zero		1


	//   ....[6]....
        /*01e4*/ 	.word	0x00002010
        /*01e8*/ 	.word	0x000000ff
        /*01ec*/ 	.word	0x00006000
        /*01f0*/ 	.short	0x0108
        /*01f2*/ 	.byte	0x08
	.zero		1


	//   ....[7]....
        /*01f4*/ 	.word	0x00002020
        /*01f8*/ 	.word	0x000000ff
        /*01fc*/ 	.word	0x00006010
        /*0200*/ 	.short	0x0108
        /*0202*/ 	.byte	0x08
	.zero		1


	//   ....[8]....
        /*0204*/ 	.word	0x00002750
        /*0208*/ 	.word	0x000000ff
        /*020c*/ 	.word	0x00006000
        /*0210*/ 	.short	0x010a
        /*0212*/ 	.byte	0x08
	.zero		1


	//   ....[9]....
        /*0214*/ 	.word	0x00002780
        /*0218*/ 	.word	0x000000ff
        /*021c*/ 	.word	0x00006010
        /*0220*/ 	.short	0x010a
        /*0222*/ 	.byte	0x08
	.zero		1


	//   ....[10]....
        /*0224*/ 	.word	0x000027b0
        /*0228*/ 	.word	0x000000ff
        /*022c*/ 	.word	0x00006000
        /*0230*/ 	.short	0x010a
        /*0232*/ 	.byte	0x08
	.zero		1


	//   ....[11]....
        /*0234*/ 	.word	0x000027e0
        /*0238*/ 	.word	0x000000ff
        /*023c*/ 	.word	0x00006010
        /*0240*/ 	.short	0x010a
        /*0242*/ 	.byte	0x08
	.zero		1


	//----- nvinfo : EIATTR_NUM_MBARRIERS
	.align		4
.L_48:
        /*0244*/ 	.byte	0x03, 0x38
        /*0246*/ 	.short	0x0002


	//----- nvinfo : EIATTR_EXIT_INSTR_OFFSETS
	.align		4
        /*0248*/ 	.byte	0x04, 0x1c
        /*024a*/ 	.short	(.L_50 - .L_49)


	//   ....[0]....
.L_49:
        /*024c*/ 	.word	0x00002740


	//----- nvinfo : EIATTR_REQNTID
	.align		4
.L_50:
        /*0250*/ 	.byte	0x04, 0x10
        /*0252*/ 	.short	(.L_52 - .L_51)
.L_51:
        /*0254*/ 	.word	0x00000080
        /*0258*/ 	.word	0x00000001
        /*025c*/ 	.word	0x00000001


	//----- nvinfo : EIATTR_CRS_STACK_SIZE
	.align		4
.L_52:
        /*0260*/ 	.byte	0x04, 0x1e
        /*0262*/ 	.short	(.L_54 - .L_53)
.L_53:
        /*0264*/ 	.word	0x00000000


	//----- nvinfo : EIATTR_CBANK_PARAM_SIZE
	.align		4
.L_54:
        /*0268*/ 	.byte	0x03, 0x19
        /*026a*/ 	.short	0x0050


	//----- nvinfo : EIATTR_PARAM_CBANK
	.align		4
        /*026c*/ 	.byte	0x04, 0x0a
        /*026e*/ 	.short	(.L_56 - .L_55)
	.align		4
.L_55:
        /*0270*/ 	.word	index@(.nv.constant0.gluon_tcgen05)
        /*0274*/ 	.short	0x0380
        /*0276*/ 	.short	0x0050


	//----- nvinfo : EIATTR_SW_WAR
	.align		4
.L_56:
        /*0278*/ 	.byte	0x04, 0x36
        /*027a*/ 	.short	(.L_58 - .L_57)
.L_57:
        /*027c*/ 	.word	0x00000008
.L_58:


//--------------------- .nv.compat                --------------------------
	.section	.nv.compat,"",@"SHT_CUDA_COMPAT_INFO"
	.align	4
        /*0000*/ 	.byte	0x02, 0x02, 0x02, 0x00, 0x02, 0x05, 0x05, 0x00, 0x02, 0x03, 0x03, 0x00, 0x02, 0x06, 0x01, 0x00


//--------------------- .nv.callgraph             --------------------------
	.section	.nv.callgraph,"",@"SHT_CUDA_CALLGRAPH"
	.align	4
	.sectionentsize	8
	.align		4
        /*0000*/ 	.word	0x00000000
	.align		4
        /*0004*/ 	.word	0xffffffff
	.align		4
        /*0008*/ 	.word	0x00000000
	.align		4
        /*000c*/ 	.word	0xfffffffe
	.align		4
        /*0010*/ 	.word	0x00000000
	.align		4
        /*0014*/ 	.word	0xfffffffd
	.align		4
        /*0018*/ 	.word	0x00000000
	.align		4
        /*001c*/ 	.word	0xfffffffc


//--------------------- .text.gluon_tcgen05       --------------------------
	.section	.text.gluon_tcgen05,"ax",@progbits
	.align	128
        .global         gluon_tcgen05
        .type           gluon_tcgen05,@function
        .size           gluon_tcgen05,(.L_x_73 - gluon_tcgen05)
        .other          gluon_tcgen05,@"STO_CUDA_ENTRY STV_DEFAULT"
gluon_tcgen05:
.text.gluon_tcgen05:
[----:B------:R-:W1:Y:S01]  /*0000*/  LDC R1, c[0x0][0x37c] ;  /* 0x0000df00ff017b82 */ /* 0x000e620000000800 */
[----:B------:R-:W2:Y:S02]  /*0010*/  S2R R0, SR_TID.X ;  /* 0x0000000000007919 */ /* 0x000ea40000002100 */
[----:B--2---:R-:W-:-:S13]  /*0020*/  ISETP.GE.U32.AND P2, PT, R0, 0x20, PT ;  /* 0x000000200000780c */ /* 0x004fda0003f46070 */
[----:B------:R-:W-:Y:S05]  /*0030*/  @P2 BRA `(.L_x_0) ;  /* 0x0000000000b82947 */ /* 0x000fea0003800000 */
[----:B------:R-:W2:Y:S01]  /*0040*/  S2UR UR6, SR_CgaCtaId ;  /* 0x00000000000679c3 */ /* 0x000ea20000008800 */
[----:B------:R-:W-:Y:S01]  /*0050*/  NOP ;  /* 0x0000000000007918 */ /* 0x000fe20000000000 */
[----:B------:R-:W-:Y:S02]  /*0060*/  UMOV UR4, 0x40 ;  /* 0x0000004000047882 */ /* 0x000fe40000000000 */
[----:B--2---:R-:W-:-:S09]  /*0070*/  ULEA UR4, UR6, UR4, 0x18 ;  /* 0x0000000406047291 */ /* 0x004fd2000f8ec0ff */
[----:B------:R-:W2:Y:S01]  /*0080*/  LDS.U8 R2, [UR4] ;  /* 0x00000004ff027984 */ /* 0x000ea20008000000 */
[----:B------:R-:W-:Y:S02]  /*0090*/  UMOV UR4, 0x400 ;  /* 0x0000040000047882 */ /* 0x000fe40000000000 */
[----:B------:R-:W-:Y:S01]  /*00a0*/  ULEA UR4, UR6, UR4, 0x18 ;  /* 0x0000000406047291 */ /* 0x000fe2000f8ec0ff */
[----:B--2---:R-:W-:-:S13]  /*00b0*/  ISETP.NE.AND P0, PT, R2, RZ, PT ;  /* 0x000000ff0200720c */ /* 0x004fda0003f05270 */
[----:B------:R-:W-:Y:S05]  /*00c0*/  @P0 BRA `(.L_x_1) ;  /* 0x00000000007c0947 */ /* 0x000fea0003800000 */
[----:B------:R-:W-:-:S13]  /*00d0*/  ELECT P0, URZ, PT ;  /* 0x0000000000ff782f */ /* 0x000fda0003800000 */
[----:B------:R-:W-:Y:S05]  /*00e0*/  @!P0 BRA `(.L_x_2) ;  /* 0x0000000000848947 */ /* 0x000fea0003800000 */
[----:B------:R-:W-:Y:S01]  /*00f0*/  UMOV UR5, 0x2 ;  /* 0x0000000200057882 */ /* 0x000fe20000000000 */
[----:B------:R-:W-:Y:S02]  /*0100*/  IMAD.MOV.U32 R5, RZ, RZ, 0x1 ;  /* 0x00000001ff057424 */ /* 0x000fe400078e00ff */
[----:B------:R-:W-:Y:S02]  /*0110*/  IMAD.MOV.U32 R3, RZ, RZ, 0x3 ;  /* 0x00000003ff037424 */ /* 0x000fe400078e00ff */
[----:B------:R-:W-:Y:S04]  /*0120*/  DEPBAR.LE SB2, 0x36 ;  /* 0x0000ad800000791a */ /* 0x000fe80000000000 */
[----:B------:R-:W2:Y:S02]  /*0130*/  UTCATOMSWS.FIND_AND_SET.ALIGN UP0, UR5, UR5 ;  /* 0x00000005000575e3 */ /* 0x000ea40008000800 */
[----:B--2---:R-:W-:-:S04]  /*0140*/  PLOP3.LUT P0, PT, PT, PT, UP0, 0x80, 0x8 ;  /* 0x000000000008781c */ /* 0x004fc80003f0f008 */
[----:B------:R-:W-:-:S04]  /*0150*/  SEL R2, RZ, 0xffffffff, !P0 ;  /* 0xffffffffff027807 */ /* 0x000fc80004000000 */
[----:B------:R-:W-:Y:S01]  /*0160*/  ISETP.NE.AND P0, PT, R2, RZ, PT ;  /* 0x000000ff0200720c */ /* 0x000fe20003f05270 */
[----:B------:R-:W-:-:S12]  /*0170*/  IMAD.U32 R2, RZ, RZ, UR5 ;  /* 0x00000005ff027e24 */ /* 0x000fd8000f8e00ff */
[----:B------:R-:W-:Y:S05]  /*0180*/  @P0 BRA `(.L_x_3) ;  /* 0x0000000000240947 */ /* 0x000fea0003800000 */
.L_x_4:
[----:B------:R-:W-:Y:S05]  /*0190*/  NANOSLEEP 0x64 ;  /* 0x000000640000795d */ /* 0x000fea0003800000 */
[----:B------:R-:W-:-:S05]  /*01a0*/  UMOV UR5, 0x2 ;  /* 0x0000000200057882 */ /* 0x000fca0000000000 */
[----:B------:R-:W-:Y:S04]  /*01b0*/  DEPBAR.LE SB2, 0x36 ;  /* 0x0000ad800000791a */ /* 0x000fe80000000000 */
[----:B------:R-:W2:Y:S02]  /*01c0*/  UTCATOMSWS.FIND_AND_SET.ALIGN UP0, UR5, UR5 ;  /* 0x00000005000575e3 */ /* 0x000ea40008000800 */
[----:B--2---:R-:W-:-:S04]  /*01d0*/  PLOP3.LUT P0, PT, PT, PT, UP0, 0x80, 0x8 ;  /* 0x000000000008781c */ /* 0x004fc80003f0f008 */
[----:B------:R-:W-:-:S04]  /*01e0*/  SEL R2, RZ, 0xffffffff, !P0 ;  /* 0xffffffffff027807 */ /* 0x000fc80004000000 */
[----:B------:R-:W-:Y:S01]  /*01f0*/  ISETP.NE.AND P0, PT, R2, RZ, PT ;  /* 0x000000ff0200720c */ /* 0x000fe20003f05270 */
[----:B------:R-:W-:-:S12]  /*0200*/  IMAD.U32 R2, RZ, RZ, UR5 ;  /* 0x00000005ff027e24 */ /* 0x000fd8000f8e00ff */
[----:B------:R-:W-:Y:S05]  /*0210*/  @!P0 BRA `(.L_x_4) ;  /* 0xfffffffc00dc8947 */ /* 0x000fea000383ffff */
.L_x_3:
[C---:B------:R-:W-:Y:S01]  /*0220*/  VIADD R4, R2.reuse, 0x10 ;  /* 0x0000001002047836 */ /* 0x040fe20000000000 */
[----:B------:R-:W-:Y:S01]  /*0230*/  UMOV UR5, 0x50 ;  /* 0x0000005000057882 */ /* 0x000fe20000000000 */
[----:B------:R-:W-:Y:S01]  /*0240*/  SHF.L.U32 R3, R3, R2, RZ ;  /* 0x0000000203037219 */ /* 0x000fe200000006ff */
[----:B------:R-:W-:Y:S01]  /*0250*/  ULEA UR5, UR6, UR5, 0x18 ;  /* 0x0000000506057291 */ /* 0x000fe2000f8ec0ff */
[----:B------:R-:W-:Y:S01]  /*0260*/  IMAD.SHL.U32 R2, R2, 0x20, RZ ;  /* 0x0000002002027824 */ /* 0x000fe200078e00ff */
[----:B------:R-:W-:-:S04]  /*0270*/  SHF.L.U32 R4, R5, R4, RZ ;  /* 0x0000000405047219 */ /* 0x000fc800000006ff */
[----:B------:R-:W-:-:S05]  /*0280*/  LOP3.LUT R3, R4, R3, RZ, 0xfc, !PT ;  /* 0x0000000304037212 */ /* 0x000fca00078efcff */
[----:B------:R2:W-:Y:S04]  /*0290*/  ATOMS.OR RZ, [UR5], R3 ;  /* 0x00000003ffff798c */ /* 0x0005e8000b000005 */
[----:B------:R2:W-:Y:S01]  /*02a0*/  STS [UR4], R2 ;  /* 0x00000002ff007988 */ /* 0x0005e20008000804 */
[----:B------:R-:W-:Y:S05]  /*02b0*/  BRA `(.L_x_2) ;  /* 0x0000000000107947 */ /* 0x000fea0003800000 */
.L_x_1:
[----:B------:R-:W-:Y:S01]  /*02c0*/  IMAD.MOV.U32 R3, RZ, RZ, -0x1 ;  /* 0xffffffffff037424 */ /* 0x000fe200078e00ff */
[----:B------:R-:W-:-:S04]  /*02d0*/  MOV R2, 0x300 ;  /* 0x0000030000027802 */ /* 0x000fc80000000f00 */
[----:B------:R2:W-:Y:S03]  /*02e0*/  STS [UR4], R3 ;  /* 0x00000003ff007988 */ /* 0x0005e60008000804 */
[----:B-12---:R-:W-:Y:S05]  /*02f0*/  CALL.REL.NOINC `($__internal_1_$__cuda_sm10x_tcgen05_guardrail_trap_phase_invalid_during_alloc) ;  /* 0x0000002400507944 */ /* 0x006fea0003c00000 */
.L_x_2:
[----:B------:R-:W-:Y:S05]  /*0300*/  WARPSYNC.ALL ;  /* 0x0000000000007948 */ /* 0x000fea0003800000 */
[----:B------:R-:W-:Y:S01]  /*0310*/  NOP ;  /* 0x0000000000007918 */ /* 0x000fe20000000000 */
.L_x_0:
[----:B------:R-:W3:Y:S08]  /*0320*/  S2UR UR4, SR_CgaCtaId ;  /* 0x00000000000479c3 */ /* 0x000ef00000008800 */
[----:B------:R-:W-:Y:S01]  /*0330*/  BAR.SYNC.DEFER_BLOCKING 0x0 ;  /* 0x0000000000007b1d */ /* 0x000fe20000010000 */
[----:B------:R-:W-:-:S05]  /*0340*/  LOP3.LUT R68, R0, 0x7f, RZ, 0xc0, !PT ;  /* 0x0000007f00447812 */ /* 0x000fca00078ec0ff */
[----:B------:R-:W-:Y:S02]  /*0350*/  UMOV UR8, 0x400 ;  /* 0x0000040000087882 */ /* 0x000fe40000000000 */
[----:B--2---:R-:W2:Y:S08]  /*0360*/  LDC R3, c[0x0][0x398] ;  /* 0x0000e600ff037b82 */ /* 0x004eb00000000800 */
[----:B------:R-:W4:Y:S01]  /*0370*/  LDC R12, c[0x0][0x3a0] ;  /* 0x0000e800ff0c7b82 */ /* 0x000f220000000800 */
[----:B---3--:R-:W-:-:S07]  /*0380*/  ULEA UR8, UR4, UR8, 0x18 ;  /* 0x0000000804087291 */ /* 0x008fce000f8ec0ff */
[----:B------:R-:W3:Y:S02]  /*0390*/  S2UR UR9, SR_CTAID.Y ;  /* 0x00000000000979c3 */ /* 0x000ee40000002600 */
[----:B------:R-:W5:Y:S06]  /*03a0*/  LDS R4, [UR8] ;  /* 0x00000008ff047984 */ /* 0x000f6c0008000800 */
[----:B------:R-:W-:Y:S06]  /*03b0*/  BAR.SYNC.DEFER_BLOCKING 0x0 ;  /* 0x0000000000007b1d */ /* 0x000fec0000010000 */
[----:B------:R-:W-:Y:S05]  /*03c0*/  @P2 BRA `(.L_x_5) ;  /* 0x0000000000182947 */ /* 0x000fea0003800000 */
[----:B------:R-:W-:Y:S01]  /*03d0*/  ELECT P0, URZ, PT ;  /* 0x0000000000ff782f */ /* 0x000fe20003800000 */
[----:B------:R-:W-:Y:S01]  /*03e0*/  IMAD.MOV.U32 R2, RZ, RZ, 0x1 ;  /* 0x00000001ff027424 */ /* 0x000fe200078e00ff */
[----:B------:R-:W-:Y:S01]  /*03f0*/  UMOV UR5, 0x40 ;  /* 0x0000004000057882 */ /* 0x000fe20000000000 */
[----:B------:R-:W-:Y:S01]  /*0400*/  UVIRTCOUNT.DEALLOC.SMPOOL 0x80 ;  /* 0x000000800000784c */ /* 0x000fe20000000000 */
[----:B------:R-:W-:-:S09]  /*0410*/  ULEA UR5, UR4, UR5, 0x18 ;  /* 0x0000000504057291 */ /* 0x000fd2000f8ec0ff */
[----:B------:R5:W-:Y:S03]  /*0420*/  @P0 STS.U8 [UR5], R2 ;  /* 0x00000002ff000988 */ /* 0x000be60008000005 */
.L_x_5:
[----:B------:R-:W5:Y:S01]  /*0430*/  S2UR UR4, SR_CTAID.Z ;  /* 0x00000000000479c3 */ /* 0x000f620000002700 */
[----:B------:R-:W4:Y:S01]  /*0440*/  LDCU UR5, c[0x0][0x370] ;  /* 0x00006e00ff0577ac */ /* 0x000f220008000800 */
[C---:B------:R-:W-:Y:S01]  /*0450*/  ISETP.GE.U32.AND P0, PT, R68.reuse, 0x20, PT ;  /* 0x000000204400780c */ /* 0x040fe20003f06070 */
[----:B--2--5:R-:W-:Y:S01]  /*0460*/  VIADD R2, R3, 0xffffffff ;  /* 0xffffffff03027836 */ /* 0x024fe20000000000 */
[C---:B------:R-:W-:Y:S01]  /*0470*/  ISETP.NE.U32.AND P3, PT, R68.reuse, RZ, PT ;  /* 0x000000ff4400720c */ /* 0x040fe20003f65070 */
[----:B------:R-:W2:Y:S01]  /*0480*/  LDCU UR6, c[0x0][0x374] ;  /* 0x00006e80ff0677ac */ /* 0x000ea20008000800 */
[----:B------:R-:W-:Y:S01]  /*0490*/  LEA R13, R68, UR8, 0x2 ;  /* 0x00000008440d7c11 */ /* 0x000fe2000f8e10ff */
[----:B----4-:R-:W-:Y:S01]  /*04a0*/  VIADD R10, R12, 0xffffffff ;  /* 0xffffffff0c0a7836 */ /* 0x010fe20000000000 */
[----:B------:R-:W4:Y:S01]  /*04b0*/  S2UR UR11, SR_CTAID.X ;  /* 0x00000000000b79c3 */ /* 0x000f220000002500 */
[----:B------:R-:W5:Y:S01]  /*04c0*/  LDCU.64 UR14, c[0x0][0x3c0] ;  /* 0x00007800ff0e77ac */ /* 0x000f620008000a00 */
[----:B------:R-:W-:Y:S01]  /*04d0*/  R2UR UR25, R4 ;  /* 0x00000000041972ca */ /* 0x000fe200000e0000 */
[----:B------:R-:W-:Y:S04]  /*04e0*/  BSSY.RECONVERGENT B0, `(.L_x_6) ;  /* 0x0000011000007945 */ /* 0x000fe80003800200 */
[----:B------:R3:W-:Y:S01]  /*04f0*/  @!P0 STS [R13], RZ ;  /* 0x000000ff0d008388 */ /* 0x0007e20000000800 */
[----:B------:R-:W-:-:S03]  /*0500*/  NOP ;  /* 0x0000000000007918 */ /* 0x000fc60000000000 */
[----:B------:R3:W-:Y:S02]  /*0510*/  @!P3 STS [UR8+0x24], R2 ;  /* 0x00002402ff00b988 */ /* 0x0007e40008000808 */
[----:B--23--:R-:W-:Y:S02]  /*0520*/  UIMAD UR4, UR4, UR6, UR9 ;  /* 0x00000006040472a4 */ /* 0x00cfe4000f8e0209 */
[----:B------:R2:W-:Y:S02]  /*0530*/  @!P3 STS [UR8+0x20], R10 ;  /* 0x0000200aff00b988 */ /* 0x0005e40008000808 */
[----:B----4-:R-:W-:-:S04]  /*0540*/  UIMAD UR4, UR4, UR5, UR11 ;  /* 0x00000005040472a4 */ /* 0x010fc8000f8e020b */
[----:B------:R-:W-:-:S04]  /*0550*/  UIMAD UR4, UR4, 0x180, URZ ;  /* 0x00000180040478a4 */ /* 0x000fc8000f8e02ff */
[----:B-----5:R-:W-:-:S04]  /*0560*/  UIADD3 UR6, UP0, UPT, UR4, UR14, URZ ;  /* 0x0000000e04067290 */ /* 0x020fc8000ff1e0ff */
[----:B------:R-:W-:Y:S01]  /*0570*/  ULEA.HI.X.SX32 UR7, UR4, UR15, 0x1, UP0 ;  /* 0x0000000f04077291 */ /* 0x000fe200080f0eff */
[----:B--2---:R-:W-:Y:S11]  /*0580*/  @P3 BRA `(.L_x_7) ;  /* 0x0000000000183947 */ /* 0x004ff60003800000 */
[----:B------:R-:W2:Y:S01]  /*0590*/  LDS R3, [UR8+0x8] ;  /* 0x00000808ff037984 */ /* 0x000ea20008000800 */
[----:B------:R-:W3:Y:S01]  /*05a0*/  LDC.64 R6, c[0x0][0x380] ;  /* 0x0000e000ff067b82 */ /* 0x000ee20000000a00 */
[----:B------:R-:W-:Y:S02]  /*05b0*/  IMAD.MOV.U32 R4, RZ, RZ, 0x70 ;  /* 0x00000070ff047424 */ /* 0x000fe400078e00ff */
[----:B---3--:R3:W-:Y:S03]  /*05c0*/  STS.64 [UR8], R6 ;  /* 0x00000006ff007988 */ /* 0x0087e60008000a08 */
[----:B--2---:R-:W-:-:S05]  /*05d0*/  LOP3.LUT R3, R3, 0x10, R4, 0xd8, !PT ;  /* 0x0000001003037812 */ /* 0x004fca00078ed804 */
[----:B------:R3:W-:Y:S02]  /*05e0*/  STS [UR8+0x8], R3 ;  /* 0x00000803ff007988 */ /* 0x0007e40008000808 */
.L_x_7:
[----:B------:R-:W-:Y:S05]  /*05f0*/  BSYNC.RECONVERGENT B0 ;  /* 0x0000000000007941 */ /* 0x000fea0003800200 */
.L_x_6:
[----:B------:R-:W-:Y:S04]  /*0600*/  BSSY.RECONVERGENT B0, `(.L_x_8) ;  /* 0x000000a000007945 */ /* 0x000fe80003800200 */
[----:B------:R-:W-:Y:S05]  /*0610*/  @P3 BRA `(.L_x_9) ;  /* 0x0000000000203947 */ /* 0x000fea0003800000 */
[----:B---3--:R-:W2:Y:S01]  /*0620*/  LDS R3, [UR8+0x34] ;  /* 0x00003408ff037984 */ /* 0x008ea20008000800 */
[----:B------:R-:W-:Y:S02]  /*0630*/  IMAD.MOV.U32 R4, RZ, RZ, 0x3f000000 ;  /* 0x3f000000ff047424 */ /* 0x000fe400078e00ff */
[----:B------:R-:W-:Y:S01]  /*0640*/  @!P3 IMAD.MOV.U32 R5, RZ, RZ, 0x7f ;  /* 0x0000007fff05b424 */ /* 0x000fe200078e00ff */
[----:B------:R-:W3:Y:S02]  /*0650*/  @!P3 LDS R6, [UR8+0x38] ;  /* 0x00003808ff06b984 */ /* 0x000ee40008000800 */
[----:B--2---:R-:W-:Y:S02]  /*0660*/  LOP3.LUT R3, R3, 0xff000000, R4, 0xb8, !PT ;  /* 0xff00000003037812 */ /* 0x004fe400078eb804 */
[----:B---3--:R-:W-:-:S03]  /*0670*/  @!P3 LOP3.LUT R4, R6, 0xff, R5, 0xb8, !PT ;  /* 0x000000ff0604b812 */ /* 0x008fc600078eb805 */
[----:B------:R2:W-:Y:S04]  /*0680*/  STS [UR8+0x34], R3 ;  /* 0x00003403ff007988 */ /* 0x0005e80008000808 */
[----:B------:R2:W-:Y:S02]  /*0690*/  @!P3 STS [UR8+0x38], R4 ;  /* 0x00003804ff00b988 */ /* 0x0005e40008000808 */
.L_x_9:
[----:B------:R-:W-:Y:S05]  /*06a0*/  BSYNC.RECONVERGENT B0 ;  /* 0x0000000000007941 */ /* 0x000fea0003800200 */
.L_x_8:
[----:B------:R-:W-:Y:S04]  /*06b0*/  BSSY.RECONVERGENT B0, `(.L_x_10) ;  /* 0x000000e000007945 */ /* 0x000fe80003800200 */
[----:B------:R-:W-:Y:S05]  /*06c0*/  @P3 BRA `(.L_x_11) ;  /* 0x0000000000303947 */ /* 0x000fea0003800000 */
[----:B--2---:R-:W2:Y:S01]  /*06d0*/  LDS R4, [UR8+0x34] ;  /* 0x00003408ff047984 */ /* 0x004ea20008000800 */
[----:B------:R-:W4:Y:S03]  /*06e0*/  LDC.64 R8, c[0x0][0x3a8] ;  /* 0x0000ea00ff087b82 */ /* 0x000f260000000a00 */
[----:B---3--:R-:W3:Y:S01]  /*06f0*/  LDS R3, [UR8+0x1c] ;  /* 0x00001c08ff037984 */ /* 0x008ee20008000800 */
[C---:B----4-:R-:W-:Y:S01]  /*0700*/  SHF.L.U64.HI R6, R8.reuse, 0x1, R9 ;  /* 0x0000000108067819 */ /* 0x050fe20000010209 */
[----:B------:R-:W-:-:S03]  /*0710*/  IMAD.SHL.U32 R5, R8, 0x2, RZ ;  /* 0x0000000208057824 */ /* 0x000fc600078e00ff */
[--C-:B------:R-:W-:Y:S02]  /*0720*/  SHF.R.U32.HI R8, RZ, 0x4, R6.reuse ;  /* 0x00000004ff087819 */ /* 0x100fe40000011606 */
[----:B------:R-:W-:-:S05]  /*0730*/  SHF.R.U64 R5, R5, 0x4, R6 ;  /* 0x0000000405057819 */ /* 0x000fca0000001206 */
[----:B------:R4:W-:Y:S01]  /*0740*/  STS [UR8+0xc], R5 ;  /* 0x00000c05ff007988 */ /* 0x0009e20008000808 */
[----:B--2---:R-:W-:Y:S02]  /*0750*/  LOP3.LUT R4, R4, 0x7, RZ, 0xb8, !PT ;  /* 0x0000000704047812 */ /* 0x004fe400078eb8ff */
[----:B---3--:R-:W-:-:S03]  /*0760*/  LOP3.LUT R3, R3, 0xf, R8, 0xb8, !PT ;  /* 0x0000000f03037812 */ /* 0x008fc600078eb808 */
[----:B------:R4:W-:Y:S04]  /*0770*/  STS [UR8+0x34], R4 ;  /* 0x00003404ff007988 */ /* 0x0009e80008000808 */
[----:B------:R4:W-:Y:S02]  /*0780*/  STS [UR8+0x1c], R3 ;  /* 0x00001c03ff007988 */ /* 0x0009e40008000808 */
.L_x_11:
[----:B------:R-:W-:Y:S05]  /*0790*/  BSYNC.RECONVERGENT B0 ;  /* 0x0000000000007941 */ /* 0x000fea0003800200 */
.L_x_10:
[----:B------:R-:W-:Y:S04]  /*07a0*/  BSSY.RECONVERGENT B1, `(.L_x_12) ;  /* 0x000001a000017945 */ /* 0x000fe80003800200 */
[----:B------:R-:W-:Y:S04]  /*07b0*/  BSSY.RELIABLE B0, `(.L_x_13) ;  /* 0x0000015000007945 */ /* 0x000fe80003800100 */
[----:B------:R-:W-:Y:S05]  /*07c0*/  @P3 BRA `(.L_x_14) ;  /* 0x0000000000203947 */ /* 0x000fea0003800000 */
[----:B--234-:R-:W2:Y:S02]  /*07d0*/  LDS R3, [UR8+0x34] ;  /* 0x00003408ff037984 */ /* 0x01cea40008000800 */
[----:B--2---:R-:W-:-:S05]  /*07e0*/  LOP3.LUT R3, R3, 0x38, RZ, 0xb8, !PT ;  /* 0x0000003803037812 */ /* 0x004fca00078eb8ff */
[----:B------:R2:W-:Y:S01]  /*07f0*/  STS [UR8+0x34], R3 ;  /* 0x00003403ff007988 */ /* 0x0005e20008000808 */
[----:B------:R-:W-:Y:S05]  /*0800*/  @P3 BRA `(.L_x_15) ;  /* 0x0000000000203947 */ /* 0x000fea0003800000 */
[----:B--2---:R-:W2:Y:S01]  /*0810*/  LDS R3, [UR8+0x8] ;  /* 0x00000808ff037984 */ /* 0x004ea20008000800 */
[----:B------:R-:W-:-:S05]  /*0820*/  IMAD.MOV.U32 R4, RZ, RZ, 0x780 ;  /* 0x00000780ff047424 */ /* 0x000fca00078e00ff */
[----:B--2---:R-:W-:-:S05]  /*0830*/  LOP3.LUT R3, R3, 0x500, R4, 0xd8, !PT ;  /* 0x0000050003037812 */ /* 0x004fca00078ed804 */
[----:B------:R5:W-:Y:S02]  /*0840*/  STS [UR8+0x8], R3 ;  /* 0x00000803ff007988 */ /* 0x000be40008000808 */
.L_x_14:
[----:B------:R-:W-:Y:S05]  /*0850*/  @P3 BRA `(.L_x_16) ;  /* 0x0000000000283947 */ /* 0x000fea0003800000 */
[----:B--2345:R-:W2:Y:S02]  /*0860*/  LDS R3, [UR8+0x8] ;  /* 0x00000808ff037984 */ /* 0x03cea40008000800 */
[----:B--2---:R-:W-:-:S05]  /*0870*/  LOP3.LUT R3, R3, 0x1800, RZ, 0xb8, !PT ;  /* 0x0000180003037812 */ /* 0x004fca00078eb8ff */
[----:B------:R3:W-:Y:S02]  /*0880*/  STS [UR8+0x8], R3 ;  /* 0x00000803ff007988 */ /* 0x0007e40008000808 */
.L_x_15:
[----:B------:R-:W-:Y:S05]  /*0890*/  @P3 BREAK.RELIABLE B0 ;  /* 0x0000000000003942 */ /* 0x000fea0003800100 */
[----:B------:R-:W-:Y:S05]  /*08a0*/  @P3 BRA `(.L_x_17) ;  /* 0x0000000000243947 */ /* 0x000fea0003800000 */
[----:B------:R-:W4:Y:S01]  /*08b0*/  LDS R4, [UR8+0x8] ;  /* 0x00000808ff047984 */ /* 0x000f220008000800 */
[----:B--23--:R-:W-:-:S05]  /*08c0*/  IMAD.MOV.U32 R3, RZ, RZ, 0x6000 ;  /* 0x00006000ff037424 */ /* 0x00cfca00078e00ff */
[----:B----4-:R-:W-:-:S04]  /*08d0*/  LOP3.LUT R3, R4, 0x6000, R3, 0xd8, !PT ;  /* 0x0000600004037812 */ /* 0x010fc800078ed803 */
[----:B------:R-:W-:-:S05]  /*08e0*/  LOP3.LUT R3, R3, 0x400000, RZ, 0xb8, !PT ;  /* 0x0040000003037812 */ /* 0x000fca00078eb8ff */
[----:B------:R2:W-:Y:S02]  /*08f0*/  STS [UR8+0x8], R3 ;  /* 0x00000803ff007988 */ /* 0x0005e40008000808 */
.L_x_16:
[----:B------:R-:W-:Y:S05]  /*0900*/  BSYNC.RELIABLE B0 ;  /* 0x0000000000007941 */ /* 0x000fea0003800100 */
.L_x_13:
[----:B--2345:R-:W2:Y:S02]  /*0910*/  @!P3 LDS R3, [UR8+0x8] ;  /* 0x00000808ff03b984 */ /* 0x03cea40008000800 */
[----:B--2---:R-:W-:-:S05]  /*0920*/  @!P3 LOP3.LUT R3, R3, 0x8000, RZ, 0xb8, !PT ;  /* 0x000080000303b812 */ /* 0x004fca00078eb8ff */
[----:B------:R4:W-:Y:S02]  /*0930*/  @!P3 STS [UR8+0x8], R3 ;  /* 0x00000803ff00b988 */ /* 0x0009e40008000808 */
.L_x_17:
[----:B------:R-:W-:Y:S05]  /*0940*/  BSYNC.RECONVERGENT B1 ;  /* 0x0000000000017941 */ /* 0x000fea0003800200 */
.L_x_12:
[----:B------:R-:W-:Y:S05]  /*0950*/  WARPSYNC.ALL ;  /* 0x0000000000007948 */ /* 0x000fea0003800000 */
[----:B------:R-:W-:Y:S01]  /*0960*/  NOP ;  /* 0x0000000000007918 */ /* 0x000fe20000000000 */
[----:B------:R-:W5:Y:S02]  /*0970*/  LDC R6, c[0x0][0x39c] ;  /* 0x0000e700ff067b82 */ /* 0x000f640000000800 */
[----:B-----5:R-:W-:Y:S01]  /*0980*/  VIADD R6, R6, 0xffffffff ;  /* 0xffffffff06067836 */ /* 0x020fe20000000000 */
[----:B------:R-:W-:Y:S06]  /*0990*/  @P0 BRA `(.L_x_18) ;  /* 0x0000000000300947 */ /* 0x000fec0003800000 */
[----:B--234-:R-:W2:Y:S01]  /*09a0*/  S2R R3, SR_LANEID ;  /* 0x0000000000037919 */ /* 0x01cea20000000000 */
[----:B------:R-:W-:Y:S05]  /*09b0*/  WARPSYNC.ALL ;  /* 0x0000000000007948 */ /* 0x000fea0003800000 */
[----:B------:R-:W-:Y:S01]  /*09c0*/  NOP ;  /* 0x0000000000007918 */ /* 0x000fe20000000000 */
[----:B--2---:R-:W-:-:S05]  /*09d0*/  IMAD.SHL.U32 R3, R3, 0x4, RZ ;  /* 0x0000000403037824 */ /* 0x004fca00078e00ff */
[----:B------:R-:W2:Y:S01]  /*09e0*/  LDS R7, [R3+UR8] ;  /* 0x0000000803077984 */ /* 0x000ea20008000800 */
[----:B------:R-:W-:-:S05]  /*09f0*/  IADD3 R4, P1, PT, R3, UR6, RZ ;  /* 0x0000000603047c10 */ /* 0x000fca000ff3e0ff */
[----:B------:R-:W-:-:S05]  /*0a00*/  IMAD.X R5, RZ, RZ, UR7, P1 ;  /* 0x00000007ff057e24 */ /* 0x000fca00088e06ff */
[----:B--2---:R5:W2:Y:S01]  /*0a10*/  ATOMG.E.EXCH.STRONG.GPU PT, RZ, [R4], R7 ;  /* 0x0000000704ff73a8 */ /* 0x004aa200041ee100 */
[----:B------:R-:W-:-:S04]  /*0a20*/  DEPBAR {5,4,3,2,1,0} ;  /* 0x0000003f0000791a */ /* 0x000fc80000000000 */
[----:B------:R-:W3:Y:S02]  /*0a30*/  CCTL.E.C.LDCU.IV.DEEP [UR6] ;  /* 0x0000000006007540 */ /* 0x000ee40009c08000 */
[----:B---3--:R5:W-:Y:S01]  /*0a40*/  UTMACCTL.IV [UR6] ;  /* 0x00000000060079b9 */ /* 0x008be20008000000 */
[----:B------:R-:W-:Y:S01]  /*0a50*/  NOP ;  /* 0x0000000000007918 */ /* 0x000fe20000000000 */
.L_x_18:
[----:B------:R-:W-:Y:S05]  /*0a60*/  @P0 BRA `(.L_x_19) ;  /* 0x00000000000c0947 */ /* 0x000fea0003800000 */
[----:B------:R0:W-:Y:S01]  /*0a70*/  UTMACMDFLUSH ;  /* 0x00000000000079b7 */ /* 0x0001e20000000000 */
[----:B------:R-:W-:Y:S05]  /*0a80*/  @P0 BRA `(.L_x_19) ;  /* 0x0000000000040947 */ /* 0x000fea0003800000 */
[----:B------:R-:W-:-:S04]  /*0a90*/  DEPBAR.LE SB0, 0x0 ;  /* 0x000080000000791a */ /* 0x000fc80000000000 */
.L_x_19:
[----:B------:R-:W-:Y:S05]  /*0aa0*/  WARPSYNC.ALL ;  /* 0x0000000000007948 */ /* 0x000fea0003800000 */
[----:B------:R-:W-:Y:S01]  /*0ab0*/  NOP ;  /* 0x0000000000007918 */ /* 0x000fe20000000000 */
[----:B--2---:R-:W-:Y:S06]  /*0ac0*/  BAR.SYNC.DEFER_BLOCKING 0x0 ;  /* 0x0000000000007b1d */ /* 0x004fec0000010000 */
[----:B------:R-:W-:Y:S02]  /*0ad0*/  BSSY.RECONVERGENT B1, `(.L_x_20) ;  /* 0x000000b000017945 */ /* 0x000fe40003800200 */
[----:B------:R-:W-:Y:S06]  /*0ae0*/  BAR.SYNC.DEFER_BLOCKING 0x0 ;  /* 0x0000000000007b1d */ /* 0x000fec0000010000 */
[----:B------:R2:W-:Y:S01]  /*0af0*/  @!P0 STS [R13], RZ ;  /* 0x000000ff0d008388 */ /* 0x0005e20000000800 */
[----:B------:R-:W-:Y:S01]  /*0b00*/  NOP ;  /* 0x0000000000007918 */ /* 0x000fe20000000000 */
[----:B------:R-:W-:Y:S05]  /*0b10*/  @P3 BRA `(.L_x_21) ;  /* 0x0000000000183947 */ /* 0x000fea0003800000 */
[----:B---34-:R-:W3:Y:S01]  /*0b20*/  LDS R3, [UR8+0x8] ;  /* 0x00000808ff037984 */ /* 0x018ee20008000800 */
[----:B------:R-:W4:Y:S01]  /*0b30*/  LDC.64 R8, c[0x0][0x388] ;  /* 0x0000e200ff087b82 */ /* 0x000f220000000a00 */
[----:B-----5:R-:W-:Y:S02]  /*0b40*/  IMAD.MOV.U32 R4, RZ, RZ, 0x70 ;  /* 0x00000070ff047424 */ /* 0x020fe400078e00ff */
[----:B----4-:R4:W-:Y:S03]  /*0b50*/  STS.64 [UR8], R8 ;  /* 0x00000008ff007988 */ /* 0x0109e60008000a08 */
[----:B---3--:R-:W-:-:S05]  /*0b60*/  LOP3.LUT R3, R3, 0x10, R4, 0xd8, !PT ;  /* 0x0000001003037812 */ /* 0x008fca00078ed804 */
[----:B------:R4:W-:Y:S02]  /*0b70*/  STS [UR8+0x8], R3 ;  /* 0x00000803ff007988 */ /* 0x0009e40008000808 */
.L_x_21:
[----:B-----5:R-:W-:Y:S05]  /*0b80*/  BSYNC.RECONVERGENT B1 ;  /* 0x0000000000017941 */ /* 0x020fea0003800200 */
.L_x_20:
[----:B------:R-:W-:Y:S04]  /*0b90*/  BSSY.RECONVERGENT B1, `(.L_x_22) ;  /* 0x000000a000017945 */ /* 0x000fe80003800200 */
[----:B------:R-:W-:Y:S05]  /*0ba0*/  @P3 BRA `(.L_x_23) ;  /* 0x0000000000203947 */ /* 0x000fea0003800000 */
[----:B---34-:R-:W3:Y:S01]  /*0bb0*/  LDS R3, [UR8+0x34] ;  /* 0x00003408ff037984 */ /* 0x018ee20008000800 */
[----:B------:R-:W-:Y:S02]  /*0bc0*/  IMAD.MOV.U32 R8, RZ, RZ, 0x3f000000 ;  /* 0x3f000000ff087424 */ /* 0x000fe400078e00ff */
[----:B------:R-:W-:Y:S01]  /*0bd0*/  @!P3 IMAD.MOV.U32 R4, RZ, RZ, 0x3f ;  /* 0x0000003fff04b424 */ /* 0x000fe200078e00ff */
[----:B------:R-:W4:Y:S02]  /*0be0*/  @!P3 LDS R5, [UR8+0x38] ;  /* 0x00003808ff05b984 */ /* 0x000f240008000800 */
[----:B---3--:R-:W-:Y:S02]  /*0bf0*/  LOP3.LUT R3, R3, 0xff000000, R8, 0xb8, !PT ;  /* 0xff00000003037812 */ /* 0x008fe400078eb808 */
[----:B----4-:R-:W-:-:S03]  /*0c00*/  @!P3 LOP3.LUT R4, R5, 0xff, R4, 0xb8, !PT ;  /* 0x000000ff0504b812 */ /* 0x010fc600078eb804 */
[----:B------:R5:W-:Y:S04]  /*0c10*/  STS [UR8+0x34], R3 ;  /* 0x00003403ff007988 */ /* 0x000be80008000808 */
[----:B------:R5:W-:Y:S02]  /*0c20*/  @!P3 STS [UR8+0x38], R4 ;  /* 0x00003804ff00b988 */ /* 0x000be40008000808 */
.L_x_23:
[----:B------:R-:W-:Y:S05]  /*0c30*/  BSYNC.RECONVERGENT B1 ;  /* 0x0000000000017941 */ /* 0x000fea0003800200 */
.L_x_22:
[----:B------:R-:W-:Y:S04]  /*0c40*/  BSSY.RECONVERGENT B1, `(.L_x_24) ;  /* 0x0000004000017945 */ /* 0x000fe80003800200 */
[----:B------:R-:W-:Y:S05]  /*0c50*/  @P3 BRA `(.L_x_25) ;  /* 0x0000000000083947 */ /* 0x000fea0003800000 */
[----:B------:R2:W-:Y:S04]  /*0c60*/  STS [UR8+0x24], R10 ;  /* 0x0000240aff007988 */ /* 0x0005e80008000808 */
[----:B------:R2:W-:Y:S02]  /*0c70*/  STS [UR8+0x20], R6 ;  /* 0x00002006ff007988 */ /* 0x0005e40008000808 */
.L_x_25:
[----:B------:R-:W-:Y:S05]  /*0c80*/  BSYNC.RECONVERGENT B1 ;  /* 0x0000000000017941 */ /* 0x000fea0003800200 */
.L_x_24:
[----:B------:R-:W-:Y:S04]  /*0c90*/  BSSY.RECONVERGENT B1, `(.L_x_26) ;  /* 0x000000e000017945 */ /* 0x000fe80003800200 */
[----:B------:R-:W-:Y:S05]  /*0ca0*/  @P3 BRA `(.L_x_27) ;  /* 0x0000000000303947 */ /* 0x000fea0003800000 */
[----:B-----5:R-:W5:Y:S01]  /*0cb0*/  LDS R4, [UR8+0x34] ;  /* 0x00003408ff047984 */ /* 0x020f620008000800 */
[----:B--2---:R-:W2:Y:S03]  /*0cc0*/  LDC.64 R10, c[0x0][0x3b0] ;  /* 0x0000ec00ff0a7b82 */ /* 0x004ea60000000a00 */
[----:B---34-:R-:W3:Y:S01]  /*0cd0*/  LDS R3, [UR8+0x1c] ;  /* 0x00001c08ff037984 */ /* 0x018ee20008000800 */
[C---:B--2---:R-:W-:Y:S01]  /*0ce0*/  SHF.L.U64.HI R8, R10.reuse, 0x1, R11 ;  /* 0x000000010a087819 */ /* 0x044fe2000001020b */
[----:B------:R-:W-:-:S03]  /*0cf0*/  IMAD.SHL.U32 R5, R10, 0x2, RZ ;  /* 0x000000020a057824 */ /* 0x000fc600078e00ff */
[--C-:B------:R-:W-:Y:S02]  /*0d00*/  SHF.R.U32.HI R10, RZ, 0x4, R8.reuse ;  /* 0x00000004ff0a7819 */ /* 0x100fe40000011608 */
[----:B------:R-:W-:-:S05]  /*0d10*/  SHF.R.U64 R5, R5, 0x4, R8 ;  /* 0x0000000405057819 */ /* 0x000fca0000001208 */
[----:B------:R2:W-:Y:S01]  /*0d20*/  STS [UR8+0xc], R5 ;  /* 0x00000c05ff007988 */ /* 0x0005e20008000808 */
[----:B-----5:R-:W-:Y:S02]  /*0d30*/  LOP3.LUT R4, R4, 0x7, RZ, 0xb8, !PT ;  /* 0x0000000704047812 */ /* 0x020fe400078eb8ff */
[----:B---3--:R-:W-:-:S03]  /*0d40*/  LOP3.LUT R3, R3, 0xf, R10, 0xb8, !PT ;  /* 0x0000000f03037812 */ /* 0x008fc600078eb80a */
[----:B------:R2:W-:Y:S04]  /*0d50*/  STS [UR8+0x34], R4 ;  /* 0x00003404ff007988 */ /* 0x0005e80008000808 */
[----:B------:R2:W-:Y:S02]  /*0d60*/  STS [UR8+0x1c], R3 ;  /* 0x00001c03ff007988 */ /* 0x0005e40008000808 */
.L_x_27:
[----:B------:R-:W-:Y:S05]  /*0d70*/  BSYNC.RECONVERGENT B1 ;  /* 0x0000000000017941 */ /* 0x000fea0003800200 */
.L_x_26:
[----:B------:R-:W-:Y:S04]  /*0d80*/  BSSY.RECONVERGENT B2, `(.L_x_28) ;  /* 0x000001a000027945 */ /* 0x000fe80003800200 */
[----:B------:R-:W-:Y:S04]  /*0d90*/  BSSY.RELIABLE B1, `(.L_x_29) ;  /* 0x0000015000017945 */ /* 0x000fe80003800100 */
[----:B------:R-:W-:Y:S05]  /*0da0*/  @P3 BRA `(.L_x_30) ;  /* 0x0000000000203947 */ /* 0x000fea0003800000 */
[----:B--2345:R-:W2:Y:S02]  /*0db0*/  LDS R3, [UR8+0x34] ;  /* 0x00003408ff037984 */ /* 0x03cea40008000800 */
[----:B--2---:R-:W-:-:S05]  /*0dc0*/  LOP3.LUT R3, R3, 0x38, RZ, 0xb8, !PT ;  /* 0x0000003803037812 */ /* 0x004fca00078eb8ff */
[----:B------:R2:W-:Y:S01]  /*0dd0*/  STS [UR8+0x34], R3 ;  /* 0x00003403ff007988 */ /* 0x0005e20008000808 */
[----:B------:R-:W-:Y:S05]  /*0de0*/  @P3 BRA `(.L_x_31) ;  /* 0x0000000000203947 */ /* 0x000fea0003800000 */
[----:B--2---:R-:W2:Y:S01]  /*0df0*/  LDS R3, [UR8+0x8] ;  /* 0x00000808ff037984 */ /* 0x004ea20008000800 */
[----:B------:R-:W-:-:S05]  /*0e00*/  IMAD.MOV.U32 R4, RZ, RZ, 0x780 ;  /* 0x00000780ff047424 */ /* 0x000fca00078e00ff */
[----:B--2---:R-:W-:-:S05]  /*0e10*/  LOP3.LUT R3, R3, 0x500, R4, 0xd8, !PT ;  /* 0x0000050003037812 */ /* 0x004fca00078ed804 */
[----:B------:R2:W-:Y:S02]  /*0e20*/  STS [UR8+0x8], R3 ;  /* 0x00000803ff007988 */ /* 0x0005e40008000808 */
.L_x_30:
[----:B------:R-:W-:Y:S05]  /*0e30*/  @P3 BRA `(.L_x_32) ;  /* 0x0000000000283947 */ /* 0x000fea0003800000 */
[----:B--2345:R-:W2:Y:S02]  /*0e40*/  LDS R3, [UR8+0x8] ;  /* 0x00000808ff037984 */ /* 0x03cea40008000800 */
[----:B--2---:R-:W-:-:S05]  /*0e50*/  LOP3.LUT R3, R3, 0x1800, RZ, 0xb8, !PT ;  /* 0x0000180003037812 */ /* 0x004fca00078eb8ff */
[----:B------:R3:W-:Y:S02]  /*0e60*/  STS [UR8+0x8], R3 ;  /* 0x00000803ff007988 */ /* 0x0007e40008000808 */
.L_x_31:
[----:B------:R-:W-:Y:S05]  /*0e70*/  @P3 BREAK.RELIABLE B1 ;  /* 0x0000000000013942 */ /* 0x000fea0003800100 */
[----:B------:R-:W-:Y:S05]  /*0e80*/  @P3 BRA `(.L_x_33) ;  /* 0x0000000000243947 */ /* 0x000fea0003800000 */
[----:B--23--:R-:W2:Y:S01]  /*0e90*/  LDS R3, [UR8+0x8] ;  /* 0x00000808ff037984 */ /* 0x00cea20008000800 */
[----:B------:R-:W-:-:S05]  /*0ea0*/  IMAD.MOV.U32 R4, RZ, RZ, 0x6000 ;  /* 0x00006000ff047424 */ /* 0x000fca00078e00ff */
[----:B--2---:R-:W-:-:S04]  /*0eb0*/  LOP3.LUT R3, R3, 0x6000, R4, 0xd8, !PT ;  /* 0x0000600003037812 */ /* 0x004fc800078ed804 */
[----:B------:R-:W-:-:S05]  /*0ec0*/  LOP3.LUT R3, R3, 0x400000, RZ, 0xb8, !PT ;  /* 0x0040000003037812 */ /* 0x000fca00078eb8ff */
[----:B------:R2:W-:Y:S02]  /*0ed0*/  STS [UR8+0x8], R3 ;  /* 0x00000803ff007988 */ /* 0x0005e40008000808 */
.L_x_32:
[----:B------:R-:W-:Y:S05]  /*0ee0*/  BSYNC.RELIABLE B1 ;  /* 0x0000000000017941 */ /* 0x000fea0003800100 */
.L_x_29:
[----:B--2345:R-:W2:Y:S02]  /*0ef0*/  @!P3 LDS R3, [UR8+0x8] ;  /* 0x00000808ff03b984 */ /* 0x03cea40008000800 */
[----:B--2---:R-:W-:-:S05]  /*0f00*/  @!P3 LOP3.LUT R3, R3, 0x8000, RZ, 0xb8, !PT ;  /* 0x000080000303b812 */ /* 0x004fca00078eb8ff */
[----:B------:R4:W-:Y:S02]  /*0f10*/  @!P3 STS [UR8+0x8], R3 ;  /* 0x00000803ff00b988 */ /* 0x0009e40008000808 */
.L_x_33:
[----:B------:R-:W-:Y:S05]  /*0f20*/  BSYNC.RECONVERGENT B2 ;  /* 0x0000000000027941 */ /* 0x000fea0003800200 */
.L_x_28:
[----:B------:R-:W-:Y:S05]  /*0f30*/  WARPSYNC.ALL ;  /* 0x0000000000007948 */ /* 0x000fea0003800000 */
[----:B------:R-:W-:Y:S01]  /*0f40*/  NOP ;  /* 0x0000000000007918 */ /* 0x000fe20000000000 */
[----:B------:R-:W-:-:S04]  /*0f50*/  UIADD3 UR5, UPT, UPT, UR4, 0x80, URZ ;  /* 0x0000008004057890 */ /* 0x000fc8000fffe0ff */
[----:B------:R-:W-:-:S04]  /*0f60*/  UIADD3 UR12, UP0, UPT, UR5, UR14, URZ ;  /* 0x0000000e050c7290 */ /* 0x000fc8000ff1e0ff */
[----:B------:R-:W-:Y:S01]  /*0f70*/  ULEA.HI.X.SX32 UR13, UR5, UR15, 0x1, UP0 ;  /* 0x0000000f050d7291 */ /* 0x000fe200080f0eff */
[----:B------:R-:W-:Y:S11]  /*0f80*/  @P0 BRA `(.L_x_34) ;  /* 0x0000000000300947 */ /* 0x000ff60003800000 */
        /* <DEDUP_REMOVED lines=12> */
.L_x_34:
[----:B------:R-:W-:Y:S05]  /*1050*/  @P0 BRA `(.L_x_35) ;  /* 0x00000000000c0947 */ /* 0x000fea0003800000 */
[----:B------:R0:W-:Y:S01]  /*1060*/  UTMACMDFLUSH ;  /* 0x00000000000079b7 */ /* 0x0001e20000000000 */
[----:B------:R-:W-:Y:S05]  /*1070*/  @P0 BRA `(.L_x_35) ;  /* 0x0000000000040947 */ /* 0x000fea0003800000 */
[----:B------:R-:W-:-:S04]  /*1080*/  DEPBAR.LE SB0, 0x0 ;  /* 0x000080000000791a */ /* 0x000fc80000000000 */
.L_x_35:
        /* <DEDUP_REMOVED lines=8> */
[----:B---345:R-:W3:Y:S01]  /*1110*/  LDS R3, [UR8+0x8] ;  /* 0x00000808ff037984 */ /* 0x038ee20008000800 */
[----:B------:R-:W4:Y:S01]  /*1120*/  LDC.64 R8, c[0x0][0x390] ;  /* 0x0000e400ff087b82 */ /* 0x000f220000000a00 */
[----:B------:R-:W-:Y:S02]  /*1130*/  IMAD.MOV.U32 R4, RZ, RZ, 0x70 ;  /* 0x00000070ff047424 */ /* 0x000fe400078e00ff */
[----:B----4-:R4:W-:Y:S03]  /*1140*/  STS.64 [UR8], R8 ;  /* 0x00000008ff007988 */ /* 0x0109e60008000a08 */
[----:B---3--:R-:W-:-:S05]  /*1150*/  LOP3.LUT R3, R3, 0x10, R4, 0xd8, !PT ;  /* 0x0000001003037812 */ /* 0x008fca00078ed804 */
[----:B------:R4:W-:Y:S02]  /*1160*/  STS [UR8+0x8], R3 ;  /* 0x00000803ff007988 */ /* 0x0009e40008000808 */
.L_x_37:
[----:B-----5:R-:W-:Y:S05]  /*1170*/  BSYNC.RECONVERGENT B2 ;  /* 0x0000000000027941 */ /* 0x020fea0003800200 */
.L_x_36:
[----:B------:R-:W-:Y:S04]  /*1180*/  BSSY.RECONVERGENT B3, `(.L_x_38) ;  /* 0x0000011000037945 */ /* 0x000fe80003800200 */
[----:B------:R-:W-:Y:S04]  /*1190*/  BSSY.RELIABLE B2, `(.L_x_39) ;  /* 0x000000e000027945 */ /* 0x000fe80003800100 */
[----:B------:R-:W-:Y:S05]  /*11a0*/  @P3 BRA `(.L_x_40) ;  /* 0x0000000000243947 */ /* 0x000fea0003800000 */
[----:B---34-:R-:W3:Y:S01]  /*11b0*/  LDS R3, [UR8+0x34] ;  /* 0x00003408ff037984 */ /* 0x018ee20008000800 */
[----:B------:R-:W-:-:S05]  /*11c0*/  IMAD.MOV.U32 R4, RZ, RZ, 0x3f000000 ;  /* 0x3f000000ff047424 */ /* 0x000fca00078e00ff */
[----:B---3--:R-:W-:-:S05]  /*11d0*/  LOP3.LUT R3, R3, 0xff000000, R4, 0xb8, !PT ;  /* 0xff00000003037812 */ /* 0x008fca00078eb804 */
[----:B------:R3:W-:Y:S01]  /*11e0*/  STS [UR8+0x34], R3 ;  /* 0x00003403ff007988 */ /* 0x0007e20008000808 */
[----:B------:R-:W-:Y:S05]  /*11f0*/  @P3 BRA `(.L_x_41) ;  /* 0x00000000001c3947 */ /* 0x000fea0003800000 */
[----:B---3--:R-:W3:Y:S01]  /*1200*/  LDS R3, [UR8+0x38] ;  /* 0x00003808ff037984 */ /* 0x008ee20008000800 */
[----:B------:R-:W-:-:S05]  /*1210*/  IMAD.MOV.U32 R4, RZ, RZ, 0x7f ;  /* 0x0000007fff047424 */ /* 0x000fca00078e00ff */
[----:B---3--:R-:W-:-:S05]  /*1220*/  LOP3.LUT R3, R3, 0xff, R4, 0xb8, !PT ;  /* 0x000000ff03037812 */ /* 0x008fca00078eb804 */
[----:B------:R5:W-:Y:S02]  /*1230*/  STS [UR8+0x38], R3 ;  /* 0x00003803ff007988 */ /* 0x000be40008000808 */
.L_x_40:
[----:B------:R-:W-:Y:S05]  /*1240*/  @P3 BREAK.RELIABLE B2 ;  /* 0x0000000000023942 */ /* 0x000fea0003800100 */
[----:B------:R-:W-:Y:S05]  /*1250*/  @P3 BRA `(.L_x_42) ;  /* 0x00000000000c3947 */ /* 0x000fea0003800000 */
[----:B------:R2:W-:Y:S02]  /*1260*/  STS [UR8+0x20], R6 ;  /* 0x00002006ff007988 */ /* 0x0005e40008000808 */
.L_x_41:
[----:B------:R-:W-:Y:S05]  /*1270*/  BSYNC.RELIABLE B2 ;  /* 0x0000000000027941 */ /* 0x000fea0003800100 */
.L_x_39:
[----:B------:R2:W-:Y:S02]  /*1280*/  @!P3 STS [UR8+0x24], R2 ;  /* 0x00002402ff00b988 */ /* 0x0005e40008000808 */
.L_x_42:
[----:B------:R-:W-:Y:S05]  /*1290*/  BSYNC.RECONVERGENT B3 ;  /* 0x0000000000037941 */ /* 0x000fea0003800200 */
.L_x_38:
[----:B------:R-:W-:Y:S05]  /*12a0*/  WARPSYNC.ALL ;  /* 0x0000000000007948 */ /* 0x000fea0003800000 */
[----:B------:R-:W-:Y:S01]  /*12b0*/  NOP ;  /* 0x0000000000007918 */ /* 0x000fe20000000000 */
[----:B------:R-:W-:Y:S04]  /*12c0*/  BSSY.RECONVERGENT B3, `(.L_x_43) ;  /* 0x000000e000037945 */ /* 0x000fe80003800200 */
[----:B------:R-:W-:Y:S05]  /*12d0*/  @P3 BRA `(.L_x_44) ;  /* 0x0000000000303947 */ /* 0x000fea0003800000 */
[----:B---345:R-:W3:Y:S01]  /*12e0*/  LDS R3, [UR8+0x34] ;  /* 0x00003408ff037984 */ /* 0x038ee20008000800 */
[----:B------:R-:W4:Y:S03]  /*12f0*/  LDC.64 R4, c[0x0][0x3b8] ;  /* 0x0000ee00ff047b82 */ /* 0x000f260000000a00 */
[----:B--2---:R-:W2:Y:S01]  /*1300*/  LDS R2, [UR8+0x1c] ;  /* 0x00001c08ff027984 */ /* 0x004ea20008000800 */
[C---:B----4-:R-:W-:Y:S01]  /*1310*/  SHF.L.U64.HI R5, R4.reuse, 0x1, R5 ;  /* 0x0000000104057819 */ /* 0x050fe20000010205 */
[----:B------:R-:W-:-:S03]  /*1320*/  IMAD.SHL.U32 R4, R4, 0x2, RZ ;  /* 0x0000000204047824 */ /* 0x000fc600078e00ff */
[--C-:B------:R-:W-:Y:S02]  /*1330*/  SHF.R.U32.HI R7, RZ, 0x4, R5.reuse ;  /* 0x00000004ff077819 */ /* 0x100fe40000011605 */
[----:B------:R-:W-:-:S05]  /*1340*/  SHF.R.U64 R4, R4, 0x4, R5 ;  /* 0x0000000404047819 */ /* 0x000fca0000001205 */
[----:B------:R4:W-:Y:S01]  /*1350*/  STS [UR8+0xc], R4 ;  /* 0x00000c04ff007988 */ /* 0x0009e20008000808 */
[----:B---3--:R-:W-:Y:S02]  /*1360*/  LOP3.LUT R3, R3, 0x7, RZ, 0xb8, !PT ;  /* 0x0000000703037812 */ /* 0x008fe400078eb8ff */
[----:B--2---:R-:W-:-:S03]  /*1370*/  LOP3.LUT R2, R2, 0xf, R7, 0xb8, !PT ;  /* 0x0000000f02027812 */ /* 0x004fc600078eb807 */
[----:B------:R4:W-:Y:S04]  /*1380*/  STS [UR8+0x34], R3 ;  /* 0x00003403ff007988 */ /* 0x0009e80008000808 */
[----:B------:R4:W-:Y:S02]  /*1390*/  STS [UR8+0x1c], R2 ;  /* 0x00001c02ff007988 */ /* 0x0009e40008000808 */
.L_x_44:
[----:B------:R-:W-:Y:S05]  /*13a0*/  BSYNC.RECONVERGENT B3 ;  /* 0x0000000000037941 */ /* 0x000fea0003800200 */
.L_x_43:
[----:B------:R-:W-:Y:S04]  /*13b0*/  BSSY.RECONVERGENT B4, `(.L_x_45) ;  /* 0x000001a000047945 */ /* 0x000fe80003800200 */
[----:B------:R-:W-:Y:S04]  /*13c0*/  BSSY.RELIABLE B3, `(.L_x_46) ;  /* 0x0000015000037945 */ /* 0x000fe80003800100 */
[----:B------:R-:W-:Y:S05]  /*13d0*/  @P3 BRA `(.L_x_47) ;  /* 0x0000000000203947 */ /* 0x000fea0003800000 */
[----:B--2-4-:R-:W2:Y:S02]  /*13e0*/  LDS R2, [UR8+0x34] ;  /* 0x00003408ff027984 */ /* 0x014ea40008000800 */
[----:B--2---:R-:W-:-:S05]  /*13f0*/  LOP3.LUT R2, R2, 0x38, RZ, 0xb8, !PT ;  /* 0x0000003802027812 */ /* 0x004fca00078eb8ff */
[----:B------:R2:W-:Y:S01]  /*1400*/  STS [UR8+0x34], R2 ;  /* 0x00003402ff007988 */ /* 0x0005e20008000808 */
[----:B------:R-:W-:Y:S05]  /*1410*/  @P3 BRA `(.L_x_48) ;  /* 0x0000000000203947 */ /* 0x000fea0003800000 */
[----:B--2---:R-:W2:Y:S01]  /*1420*/  LDS R2, [UR8+0x8] ;  /* 0x00000808ff027984 */ /* 0x004ea20008000800 */
[----:B---3-5:R-:W-:-:S05]  /*1430*/  IMAD.MOV.U32 R3, RZ, RZ, 0x780 ;  /* 0x00000780ff037424 */ /* 0x028fca00078e00ff */
[----:B--2---:R-:W-:-:S05]  /*1440*/  LOP3.LUT R2, R2, 0x500, R3, 0xd8, !PT ;  /* 0x0000050002027812 */ /* 0x004fca00078ed803 */
[----:B------:R2:W-:Y:S02]  /*1450*/  STS [UR8+0x8], R2 ;  /* 0x00000802ff007988 */ /* 0x0005e40008000808 */
.L_x_47:
[----:B------:R-:W-:Y:S05]  /*1460*/  @P3 BRA `(.L_x_49) ;  /* 0x0000000000283947 */ /* 0x000fea0003800000 */
[----:B--2-4-:R-:W2:Y:S02]  /*1470*/  LDS R2, [UR8+0x8] ;  /* 0x00000808ff027984 */ /* 0x014ea40008000800 */
[----:B--2---:R-:W-:-:S05]  /*1480*/  LOP3.LUT R2, R2, 0x1800, RZ, 0xb8, !PT ;  /* 0x0000180002027812 */ /* 0x004fca00078eb8ff */
[----:B------:R4:W-:Y:S02]  /*1490*/  STS [UR8+0x8], R2 ;  /* 0x00000802ff007988 */ /* 0x0009e40008000808 */
.L_x_48:
[----:B------:R-:W-:Y:S05]  /*14a0*/  @P3 BREAK.RELIABLE B3 ;  /* 0x0000000000033942 */ /* 0x000fea0003800100 */
[----:B------:R-:W-:Y:S05]  /*14b0*/  @P3 BRA `(.L_x_50) ;  /* 0x0000000000243947 */ /* 0x000fea0003800000 */
[----:B--2-4-:R-:W2:Y:S01]  /*14c0*/  LDS R2, [UR8+0x8] ;  /* 0x00000808ff027984 */ /* 0x014ea20008000800 */
[----:B---3-5:R-:W-:-:S05]  /*14d0*/  IMAD.MOV.U32 R3, RZ, RZ, 0x6000 ;  /* 0x00006000ff037424 */ /* 0x028fca00078e00ff */
[----:B--2---:R-:W-:-:S04]  /*14e0*/  LOP3.LUT R2, R2, 0x6000, R3, 0xd8, !PT ;  /* 0x0000600002027812 */ /* 0x004fc800078ed803 */
[----:B------:R-:W-:-:S05]  /*14f0*/  LOP3.LUT R2, R2, 0x400000, RZ, 0xb8, !PT ;  /* 0x0040000002027812 */ /* 0x000fca00078eb8ff */
[----:B------:R2:W-:Y:S02]  /*1500*/  STS [UR8+0x8], R2 ;  /* 0x00000802ff007988 */ /* 0x0005e40008000808 */
.L_x_49:
[----:B------:R-:W-:Y:S05]  /*1510*/  BSYNC.RELIABLE B3 ;  /* 0x0000000000037941 */ /* 0x000fea0003800100 */
.L_x_46:
[----:B--2-4-:R-:W2:Y:S02]  /*1520*/  @!P3 LDS R2, [UR8+0x8] ;  /* 0x00000808ff02b984 */ /* 0x014ea40008000800 */
[----:B--2---:R-:W-:-:S05]  /*1530*/  @!P3 LOP3.LUT R2, R2, 0x8000, RZ, 0xb8, !PT ;  /* 0x000080000202b812 */ /* 0x004fca00078eb8ff */
[----:B------:R2:W-:Y:S02]  /*1540*/  @!P3 STS [UR8+0x8], R2 ;  /* 0x00000802ff00b988 */ /* 0x0005e40008000808 */
.L_x_50:
[----:B------:R-:W-:Y:S05]  /*1550*/  BSYNC.RECONVERGENT B4 ;  /* 0x0000000000047941 */ /* 0x000fea0003800200 */
.L_x_45:
[----:B------:R-:W-:Y:S05]  /*1560*/  WARPSYNC.ALL ;  /* 0x0000000000007948 */ /* 0x000fea0003800000 */
[----:B------:R-:W-:Y:S01]  /*1570*/  NOP ;  /* 0x0000000000007918 */ /* 0x000fe20000000000 */
[----:B------:R-:W-:-:S04]  /*1580*/  UIADD3 UR4, UPT, UPT, UR4, 0x100, URZ ;  /* 0x0000010004047890 */ /* 0x000fc8000fffe0ff */
[----:B------:R-:W-:-:S04]  /*1590*/  UIADD3 UR14, UP0, UPT, UR4, UR14, URZ ;  /* 0x0000000e040e7290 */ /* 0x000fc8000ff1e0ff */
[----:B------:R-:W-:Y:S01]  /*15a0*/  ULEA.HI.X.SX32 UR15, UR4, UR15, 0x1, UP0 ;  /* 0x0000000f040f7291 */ /* 0x000fe200080f0eff */
[----:B------:R-:W-:Y:S11]  /*15b0*/  @P0 BRA `(.L_x_51) ;  /* 0x0000000000300947 */ /* 0x000ff60003800000 */
[----:B--2-4-:R-:W2:Y:S01]  /*15c0*/  S2R R2, SR_LANEID ;  /* 0x0000000000027919 */ /* 0x014ea20000000000 */
[----:B------:R-:W-:Y:S05]  /*15d0*/  WARPSYNC.ALL ;  /* 0x0000000000007948 */ /* 0x000fea0003800000 */
[----:B------:R-:W-:Y:S01]  /*15e0*/  NOP ;  /* 0x0000000000007918 */ /* 0x000fe20000000000 */
[----:B--2---:R-:W-:-:S05]  /*15f0*/  IMAD.SHL.U32 R4, R2, 0x4, RZ ;  /* 0x0000000402047824 */ /* 0x004fca00078e00ff */
[----:B------:R-:W2:Y:S01]  /*1600*/  LDS R5, [R4+UR8] ;  /* 0x0000000804057984 */ /* 0x000ea20008000800 */
[----:B------:R-:W-:-:S05]  /*1610*/  IADD3 R2, P1, PT, R4, UR14, RZ ;  /* 0x0000000e04027c10 */ /* 0x000fca000ff3e0ff */
[----:B---3-5:R-:W-:-:S05]  /*1620*/  IMAD.X R3, RZ, RZ, UR15, P1 ;  /* 0x0000000fff037e24 */ /* 0x028fca00088e06ff */
[----:B--2---:R2:W3:Y:S01]  /*1630*/  ATOMG.E.EXCH.STRONG.GPU PT, RZ, [R2], R5 ;  /* 0x0000000502ff73a8 */ /* 0x0044e200041ee100 */
[----:B------:R-:W-:-:S04]  /*1640*/  DEPBAR {5,4,3,2,1,0} ;  /* 0x0000003f0000791a */ /* 0x000fc80000000000 */
[----:B------:R-:W4:Y:S02]  /*1650*/  CCTL.E.C.LDCU.IV.DEEP [UR14] ;  /* 0x000000000e007540 */ /* 0x000f240009c08000 */
[----:B----4-:R2:W-:Y:S01]  /*1660*/  UTMACCTL.IV [UR14] ;  /* 0x000000000e0079b9 */ /* 0x0105e20008000000 */
[----:B------:R-:W-:Y:S01]  /*1670*/  NOP ;  /* 0x0000000000007918 */ /* 0x000fe20000000000 */
.L_x_51:
[----:B------:R-:W-:Y:S05]  /*1680*/  @P0 BRA `(.L_x_52) ;  /* 0x00000000000c0947 */ /* 0x000fea0003800000 */
[----:B------:R0:W-:Y:S01]  /*1690*/  UTMACMDFLUSH ;  /* 0x00000000000079b7 */ /* 0x0001e20000000000 */
[----:B------:R-:W-:Y:S05]  /*16a0*/  @P0 BRA `(.L_x_52) ;  /* 0x0000000000040947 */ /* 0x000fea0003800000 */
[----:B------:R-:W-:-:S04]  /*16b0*/  DEPBAR.LE SB0, 0x0 ;  /* 0x000080000000791a */ /* 0x000fc80000000000 */
.L_x_52:
[----:B------:R-:W-:Y:S05]  /*16c0*/  WARPSYNC.ALL ;  /* 0x0000000000007948 */ /* 0x000fea0003800000 */
[----:B------:R-:W-:Y:S01]  /*16d0*/  NOP ;  /* 0x0000000000007918 */ /* 0x000fe20000000000 */
[----:B---3--:R-:W-:Y:S01]  /*16e0*/  BAR.SYNC.DEFER_BLOCKING 0x0 ;  /* 0x0000000000007b1d */ /* 0x008fe20000010000 */
[----:B------:R-:W-:Y:S01]  /*16f0*/  ISETP.GE.AND P0, PT, R12, 0x1, PT ;  /* 0x000000010c00780c */ /* 0x000fe20003f06270 */
[----:B------:R-:W-:Y:S01]  /*1700*/  USHF.L.U32 UR11, UR11, 0x7, URZ ;  /* 0x000000070b0b7899 */ /* 0x000fe200080006ff */
[----:B--2-4-:R-:W-:Y:S01]  /*1710*/  SHF.R.U32.HI R2, RZ, 0x5, R0 ;  /* 0x00000005ff027819 */ /* 0x014fe20000011600 */
[----:B------:R-:W-:-:S02]  /*1720*/  USHF.L.U32 UR30, UR9, 0x6, URZ ;  /* 0x00000006091e7899 */ /* 0x000fc400080006ff */
[----:B------:R-:W-:Y:S01]  /*1730*/  VOTEU.ALL UP0, P3 ;  /* 0x0000000000ff7886 */ /* 0x000fe20001800000 */
[----:B------:R-:W-:Y:S01]  /*1740*/  UMOV UR4, 0x1 ;  /* 0x0000000100047882 */ /* 0x000fe20000000000 */
[----:B------:R-:W-:Y:S01]  /*1750*/  VOTEU.ALL UP1, P3 ;  /* 0x0000000000ff7886 */ /* 0x000fe20001820000 */
[----:B------:R-:W-:Y:S02]  /*1760*/  R2UR UR24, R2 ;  /* 0x00000000021872ca */ /* 0x000fe400000e0000 */
[----:B------:R-:W-:-:S04]  /*1770*/  @!UP0 UIADD3 UR16, UPT, UPT, -UR4, 0x100000, URZ ;  /* 0x0010000004108890 */ /* 0x000fc8000fffe1ff */
[----:B------:R-:W-:Y:S02]  /*1780*/  @!UP0 USHF.L.U32 UR17, UR16, 0xb, URZ ;  /* 0x0000000b10118899 */ /* 0x000fe400080006ff */
[----:B------:R-:W-:Y:S02]  /*1790*/  @!UP0 USHF.L.U32 UR16, UR16, 0x1, URZ ;  /* 0x0000000110108899 */ /* 0x000fe400080006ff */
[----:B------:R-:W-:-:S04]  /*17a0*/  @!UP0 UIADD3 UR4, UPT, UPT, -UR4, 0x100000, URZ ;  /* 0x0010000004048890 */ /* 0x000fc8000fffe1ff */
[----:B------:R-:W-:Y:S02]  /*17b0*/  @!UP0 USHF.L.U32 UR5, UR4, 0xb, URZ ;  /* 0x0000000b04058899 */ /* 0x000fe400080006ff */
[----:B------:R-:W-:Y:S01]  /*17c0*/  @!UP0 USHF.L.U32 UR4, UR4, 0x1, URZ ;  /* 0x0000000104048899 */ /* 0x000fe200080006ff */
[----:B------:R-:W-:Y:S01]  /*17d0*/  VOTEU.ALL UP0, P3 ;  /* 0x0000000000ff7886 */ /* 0x000fe20001800000 */
[----:B------:R-:W2:Y:S04]  /*17e0*/  FENCE.VIEW.ASYNC.S ;  /* 0x00000000000073c6 */ /* 0x000ea80000000000 */
[----:B--2---:R2:W3:Y:S06]  /*17f0*/  @!UP0 SYNCS.EXCH.64 URZ, [UR8+0x6000], UR16 ;  /* 0x0060001008ff85b2 */ /* 0x0044ec0008000100 */
[----:B------:R2:W4:Y:S01]  /*1800*/  @!UP1 SYNCS.EXCH.64 URZ, [UR8+0x6010], UR4 ;  /* 0x0060100408ff95b2 */ /* 0x0005220008000100 */
[----:B------:R-:W-:Y:S05]  /*1810*/  @!P0 BRA `(.L_x_53) ;  /* 0x0000000400f08947 */ /* 0x000fea0003800000 */
[----:B---34-:R-:W-:Y:S01]  /*1820*/  BAR.SYNC.DEFER_BLOCKING 0x0 ;  /* 0x0000000000007b1d */ /* 0x018fe20000010000 */
[----:B------:R-:W-:Y:S01]  /*1830*/  @!P3 IMAD.MOV.U32 R2, RZ, RZ, 0x6000 ;  /* 0x00006000ff02b424 */ /* 0x000fe200078e00ff */
[----:B------:R-:W-:Y:S02]  /*1840*/  ELECT P1, URZ, PT ;  /* 0x0000000000ff782f */ /* 0x000fe40003820000 */
[----:B------:R-:W-:Y:S02]  /*1850*/  ELECT P0, URZ, PT ;  /* 0x0000000000ff782f */ /* 0x000fe40003800000 */
[C---:B------:R-:W-:Y:S01]  /*1860*/  ISETP.LT.U32.AND P1, PT, R68.reuse, 0x20, P1 ;  /* 0x000000204400780c */ /* 0x040fe20000f21070 */
[----:B------:R-:W-:Y:S01]  /*1870*/  UIADD3 UR28, UPT, UPT, UR8, 0x4000, URZ ;  /* 0x00004000081c7890 */ /* 0x000fe2000fffe0ff */
[----:B------:R-:W-:Y:S01]  /*1880*/  ISETP.LT.U32.AND P0, PT, R68, 0x20, P0 ;  /* 0x000000204400780c */ /* 0x000fe20000701070 */
[----:B--2---:R-:W-:Y:S02]  /*1890*/  USHF.R.U32.HI UR16, URZ, 0x4, UR8 ;  /* 0x00000004ff107899 */ /* 0x004fe40008011608 */
[----:B------:R-:W-:-:S02]  /*18a0*/  USHF.R.U32.HI UR18, URZ, 0x4, UR28 ;  /* 0x00000004ff127899 */ /* 0x000fc4000801161c */
[----:B------:R-:W-:Y:S02]  /*18b0*/  USGXT.U32 UR16, UR16, 0xe ;  /* 0x0000000e1010789a */ /* 0x000fe40008000000 */
[----:B------:R-:W-:Y:S01]  /*18c0*/  USGXT.U32 UR18, UR18, 0xe ;  /* 0x0000000e1212789a */ /* 0x000fe20008000000 */
[----:B------:R-:W-:Y:S01]  /*18d0*/  UMOV UR4, URZ ;  /* 0x000000ff00047c82 */ /* 0x000fe20008000000 */
[----:B------:R-:W-:Y:S02]  /*18e0*/  UMOV UR17, 0x40004040 ;  /* 0x4000404000117882 */ /* 0x000fe40000000000 */
[----:B------:R-:W-:Y:S01]  /*18f0*/  VOTEU.ANY UP0, P1 ;  /* 0x0000000000ff7886 */ /* 0x000fe20000800100 */
[----:B------:R-:W-:Y:S01]  /*1900*/  VOTEU.ANY UP2, P1 ;  /* 0x0000000000ff7886 */ /* 0x000fe20000840100 */
[----:B------:R-:W-:Y:S01]  /*1910*/  VOTEU.ANY UP1, P0 ;  /* 0x0000000000ff7886 */ /* 0x000fe20000020100 */
[----:B------:R-:W-:Y:S01]  /*1920*/  VOTEU.ANY UP3, P0 ;  /* 0x0000000000ff7886 */ /* 0x000fe20000060100 */
[----:B------:R-:W-:Y:S01]  /*1930*/  UMOV UR19, 0x40004040 ;  /* 0x4000404000137882 */ /* 0x000fe20000000000 */
[----:B------:R2:W-:Y:S01]  /*1940*/  @!P3 SYNCS.ARRIVE.TRANS64 RZ, [UR8+0x6000], R2 ;  /* 0x00600002ffffb9a7 */ /* 0x0005e20008000008 */
[----:B------:R3:W-:Y:S06]  /*1950*/  MEMBAR.ALL.CTA ;  /* 0x0000000000007992 */ /* 0x0007ec0000008000 */
[----:B---3--:R-:W3:Y:S01]  /*1960*/  FENCE.VIEW.ASYNC.S ;  /* 0x00000000000073c6 */ /* 0x008ee20000000000 */
[----:B------:R-:W-:Y:S01]  /*1970*/  @UP0 UIADD3 UR9, UPT, UPT, UR8, 0x6000, URZ ;  /* 0x0000600008090890 */ /* 0x000fe2000fffe0ff */
[----:B------:R-:W-:Y:S01]  /*1980*/  @UP0 UMOV UR10, URZ ;  /* 0x000000ff000a0c82 */ /* 0x000fe20008000000 */
[----:B------:R-:W-:Y:S01]  /*1990*/  @UP1 UIADD3 UR29, UPT, UPT, UR8, 0x6000, URZ ;  /* 0x00006000081d1890 */ /* 0x000fe2000fffe0ff */
[----:B------:R-:W-:Y:S01]  /*19a0*/  @UP1 UMOV UR31, URZ ;  /* 0x000000ff001f1c82 */ /* 0x000fe20008000000 */
[----:B------:R-:W-:-:S02]  /*19b0*/  UIADD3 UR20, UP0, UPT, UR16, 0x2, URZ ;  /* 0x0000000210147890 */ /* 0x000fc4000ff1e0ff */
[----:B------:R-:W-:Y:S02]  /*19c0*/  UIADD3 UR22, UP1, UPT, UR18, 0x80, URZ ;  /* 0x0000008012167890 */ /* 0x000fe4000ff3e0ff */
[----:B------:R-:W-:Y:S02]  /*19d0*/  UIADD3.X UR21, UPT, UPT, UR4, 0x40004040, URZ, UP0, !UPT ;  /* 0x4000404004157890 */ /* 0x000fe400087fe4ff */
[----:B------:R-:W-:Y:S02]  /*19e0*/  UIADD3.X UR23, UPT, UPT, UR4, 0x40004040, URZ, UP1, !UPT ;  /* 0x4000404004177890 */ /* 0x000fe40008ffe4ff */
[----:B------:R-:W-:Y:S02]  /*19f0*/  UIADD3.64 UR26, UPT, UPT, UR20, 0x2, URZ ;  /* 0x00000002141a7897 */ /* 0x000fe4000fffe0ff */
[----:B------:R-:W-:Y:S02]  /*1a00*/  UIADD3.64 UR34, UPT, UPT, UR20, 0x4, URZ ;  /* 0x0000000414227897 */ /* 0x000fe4000fffe0ff */
[----:B------:R-:W-:-:S02]  /*1a10*/  UIADD3.64 UR32, UPT, UPT, UR22, 0x80, URZ ;  /* 0x0000008016207897 */ /* 0x000fc4000fffe0ff */
[----:B------:R-:W-:Y:S02]  /*1a20*/  UIADD3.64 UR36, UPT, UPT, UR22, 0x100, URZ ;  /* 0x0000010016247897 */ /* 0x000fe4000fffe0ff */
[----:B------:R-:W-:Y:S01]  /*1a30*/  UISETP.NE.U32.AND UP0, UPT, UR24, URZ, UPT ;  /* 0x000000ff1800728c */ /* 0x000fe2000bf05070 */
[----:B---3--:R-:W-:Y:S06]  /*1a40*/  BAR.SYNC.DEFER_BLOCKING 0x0 ;  /* 0x0000000000007b1d */ /* 0x008fec0000010000 */
[----:B------:R2:W-:Y:S02]  /*1a50*/  @UP2 UTMALDG.2D [UR8], [UR6] ;  /* 0x00000008060025b4 */ /* 0x0005e40008008000 */
[----:B------:R-:W-:Y:S06]  /*1a60*/  BAR.SYNC.DEFER_BLOCKING 0x0 ;  /* 0x0000000000007b1d */ /* 0x000fec0000010000 */
[----:B------:R2:W-:Y:S02]  /*1a70*/  @UP3 UTMALDG.2D [UR28], [UR12] ;  /* 0x0000001c0c0035b4 */ /* 0x0005e40008008000 */
[----:B------:R-:W-:Y:S06]  /*1a80*/  BAR.SYNC.DEFER_BLOCKING 0x0 ;  /* 0x0000000000007b1d */ /* 0x000fec0000010000 */
[----:B------:R-:W3:Y:S02]  /*1a90*/  SYNCS.PHASECHK.TRANS64.TRYWAIT P0, [UR8+0x6000], RZ ;  /* 0x006000ffff0075a7 */ /* 0x000ee40008001108 */
[----:B--23--:R-:W-:Y:S05]  /*1aa0*/  @!P0 BRA `(.L_x_54) ;  /* 0x0000000c00288947 */ /* 0x00cfea0003800000 */
.L_x_66:
[----:B------:R-:W-:Y:S05]  /*1ab0*/  BRA.U UP0, `(.L_x_55) ;  /* 0x0000000100347547 */ /* 0x000fea000b800000 */
[----:B------:R-:W-:Y:S01]  /*1ac0*/  UMOV UR4, 0x0 ;  /* 0x0000000000047882 */ /* 0x000fe20000000000 */
[----:B------:R-:W-:Y:S01]  /*1ad0*/  UMOV UR5, 0x8110490 ;  /* 0x0811049000057882 */ /* 0x000fe20000000000 */
[----:B------:R-:W-:Y:S01]  /*1ae0*/  UMOV UR28, 0x0 ;  /* 0x00000000001c7882 */ /* 0x000fe20000000000 */
[----:B------:R-:W-:Y:S01]  /*1af0*/  UMOV UR29, 0x8110490 ;  /* 0x08110490001d7882 */ /* 0x000fe20000000000 */
[----:B------:R-:W-:Y:S01]  /*1b00*/  UMOV UR38, 0x0 ;  /* 0x0000000000267882 */ /* 0x000fe20000000000 */
[----:B------:R-:W-:Y:S01]  /*1b10*/  UMOV UR39, 0x8110490 ;  /* 0x0811049000277882 */ /* 0x000fe20000000000 */
[----:B------:R2:W-:Y:S01]  /*1b20*/  UTCHMMA gdesc[UR16], gdesc[UR18], tmem[UR25], tmem[UR4], idesc[UR5], !UPT ;  /* 0x00ff0412100075ea */ /* 0x0005e2000f800019 */
[----:B------:R-:W-:Y:S01]  /*1b30*/  UMOV UR40, 0x0 ;  /* 0x0000000000287882 */ /* 0x000fe20000000000 */
[----:B------:R-:W-:Y:S01]  /*1b40*/  UMOV UR41, 0x8110490 ;  /* 0x0811049000297882 */ /* 0x000fe20000000000 */
[----:B------:R2:W-:Y:S01]  /*1b50*/  UTCHMMA gdesc[UR20], gdesc[UR22], tmem[UR25], tmem[UR28], idesc[UR29], UPT ;  /* 0x00ff1c16140075ea */ /* 0x0005e2000b800019 */
[----:B------:R2:W-:Y:S01]  /*1b60*/  UTCHMMA gdesc[UR26], gdesc[UR32], tmem[UR25], tmem[UR38], idesc[UR39], UPT ;  /* 0x00ff26201a0075ea */ /* 0x0005e2000b800019 */
[----:B------:R2:W-:Y:S01]  /*1b70*/  UTCHMMA gdesc[UR34], gdesc[UR36], tmem[UR25], tmem[UR40], idesc[UR41], UPT ;  /* 0x00ff2824220075ea */ /* 0x0005e2000b800019 */
[----:B------:R-:W-:Y:S01]  /*1b80*/  NOP ;  /* 0x0000000000007918 */ /* 0x000fe20000000000 */
.L_x_55:
[----:B------:R-:W-:Y:S01]  /*1b90*/  ELECT P0, URZ, PT ;  /* 0x0000000000ff782f */ /* 0x000fe20003800000 */
[----:B--2---:R-:W-:-:S03]  /*1ba0*/  UIADD3 UR4, UPT, UPT, UR8, 0x6010, URZ ;  /* 0x0000601008047890 */ /* 0x004fc6000fffe0ff */
[----:B------:R-:W-:Y:S01]  /*1bb0*/  ISETP.LT.U32.AND P0, PT, R68, 0x20, P0 ;  /* 0x000000204400780c */ /* 0x000fe20000701070 */
[----:B------:R-:W-:-:S12]  /*1bc0*/  UMOV UR5, URZ ;  /* 0x000000ff00057c82 */ /* 0x000fd80008000000 */
[----:B------:R-:W-:Y:S01]  /*1bd0*/  VOTEU.ANY UP0, P0 ;  /* 0x0000000000ff7886 */ /* 0x000fe20000000100 */
[----:B------:R-:W-:Y:S01]  /*1be0*/  VOTEU.ANY UP1, P0 ;  /* 0x0000000000ff7886 */ /* 0x000fe20000020100 */
[----:B------:R-:W-:-:S03]  /*1bf0*/  ISETP.GE.U32.AND P0, PT, R12, 0x41, PT ;  /* 0x000000410c00780c */ /* 0x000fc60003f06070 */
[----:B------:R-:W-:Y:S02]  /*1c00*/  @UP0 UMOV UR9, UR4 ;  /* 0x0000000400090c82 */ /* 0x000fe40008000000 */
[----:B------:R2:W-:Y:S01]  /*1c10*/  @UP1 UTCBAR [UR9], URZ ;  /* 0x000000ff090013e9 */ /* 0x0005e200080000ff */
[----:B------:R-:W-:Y:S06]  /*1c20*/  BAR.SYNC.DEFER_BLOCKING 0x0 ;  /* 0x0000000000007b1d */ /* 0x000fec0000010000 */
[----:B------:R-:W3:Y:S02]  /*1c30*/  SYNCS.PHASECHK.TRANS64.TRYWAIT P1, [UR8+0x6010], RZ ;  /* 0x006010ffff0075a7 */ /* 0x000ee40008021108 */
[----:B--23--:R-:W-:Y:S05]  /*1c40*/  @!P1 BRA `(.L_x_56) ;  /* 0x0000000800cc9947 */ /* 0x00cfea0003800000 */
.L_x_67:
[----:B------:R-:W-:Y:S05]  /*1c50*/  @!P0 BRA `(.L_x_53) ;  /* 0x0000000000e08947 */ /* 0x000fea0003800000 */
[----:B------:R-:W-:Y:S01]  /*1c60*/  IMAD.MOV.U32 R2, RZ, RZ, 0x1 ;  /* 0x00000001ff027424 */ /* 0x000fe200078e00ff */
[----:B------:R-:W2:Y:S01]  /*1c70*/  LDCU UR44, c[0x0][0x3a0] ;  /* 0x00007400ff2c77ac */ /* 0x000ea20008000800 */
[----:B------:R-:W-:-:S05]  /*1c80*/  UMOV UR10, 0x40 ;  /* 0x00000040000a7882 */ /* 0x000fca0000000000 */
.L_x_60:
[----:B------:R-:W-:Y:S01]  /*1c90*/  BAR.SYNC.DEFER_BLOCKING 0x0 ;  /* 0x0000000000007b1d */ /* 0x000fe20000010000 */
[----:B-----5:R-:W-:Y:S01]  /*1ca0*/  @!P3 IMAD.MOV.U32 R3, RZ, RZ, 0x6000 ;  /* 0x00006000ff03b424 */ /* 0x020fe200078e00ff */
[----:B------:R-:W-:Y:S02]  /*1cb0*/  ELECT P1, URZ, PT ;  /* 0x0000000000ff782f */ /* 0x000fe40003820000 */
[----:B------:R-:W-:Y:S02]  /*1cc0*/  ELECT P0, URZ, PT ;  /* 0x0000000000ff782f */ /* 0x000fe40003800000 */
[C---:B------:R-:W-:Y:S01]  /*1cd0*/  ISETP.LT.U32.AND P1, PT, R68.reuse, 0x20, P1 ;  /* 0x000000204400780c */ /* 0x040fe20000f21070 */
[----:B------:R-:W-:Y:S01]  /*1ce0*/  UMOV UR31, UR10 ;  /* 0x0000000a001f7c82 */ /* 0x000fe20008000000 */
[----:B------:R-:W-:-:S11]  /*1cf0*/  ISETP.LT.U32.AND P0, PT, R68, 0x20, P0 ;  /* 0x000000204400780c */ /* 0x000fd60000701070 */
[----:B------:R-:W-:Y:S02]  /*1d00*/  VOTEU.ANY UP0, P1 ;  /* 0x0000000000ff7886 */ /* 0x000fe40000800100 */
[----:B------:R-:W-:Y:S01]  /*1d10*/  VOTEU.ANY UP1, P0 ;  /* 0x0000000000ff7886 */ /* 0x000fe20000020100 */
[----:B---3--:R3:W-:Y:S01]  /*1d20*/  @!P3 SYNCS.ARRIVE.TRANS64 RZ, [UR8+0x6000], R3 ;  /* 0x00600003ffffb9a7 */ /* 0x0087e20008000008 */
[----:B------:R4:W-:Y:S06]  /*1d30*/  MEMBAR.ALL.CTA ;  /* 0x0000000000007992 */ /* 0x0009ec0000008000 */
[----:B----4-:R-:W4:Y:S01]  /*1d40*/  FENCE.VIEW.ASYNC.S ;  /* 0x00000000000073c6 */ /* 0x010f220000000000 */
[----:B------:R-:W-:Y:S01]  /*1d50*/  @UP0 UIADD3 UR9, UPT, UPT, UR8, 0x6000, URZ ;  /* 0x0000600008090890 */ /* 0x000fe2000fffe0ff */
[----:B----4-:R-:W-:Y:S01]  /*1d60*/  VOTEU.ANY UP0, P1 ;  /* 0x0000000000ff7886 */ /* 0x010fe20000800100 */
[----:B------:R-:W-:-:S02]  /*1d70*/  @UP1 UIADD3 UR28, UPT, UPT, UR8, 0x4000, URZ ;  /* 0x00004000081c1890 */ /* 0x000fc4000fffe0ff */
[----:B------:R-:W-:Y:S01]  /*1d80*/  @UP1 UIADD3 UR29, UPT, UPT, UR8, 0x6000, URZ ;  /* 0x00006000081d1890 */ /* 0x000fe2000fffe0ff */
[----:B---3--:R-:W-:Y:S01]  /*1d90*/  IMAD.U32 R3, R2, -0x80000000, RZ ;  /* 0x8000000002037824 */ /* 0x008fe200078e00ff */
[----:B------:R-:W-:Y:S01]  /*1da0*/  VOTEU.ANY UP1, P0 ;  /* 0x0000000000ff7886 */ /* 0x000fe20000020100 */
[----:B------:R-:W-:Y:S06]  /*1db0*/  BAR.SYNC.DEFER_BLOCKING 0x0 ;  /* 0x0000000000007b1d */ /* 0x000fec0000010000 */
[----:B------:R3:W-:Y:S01]  /*1dc0*/  @UP0 UTMALDG.2D [UR8], [UR6] ;  /* 0x00000008060005b4 */ /* 0x0007e20008008000 */
[----:B------:R-:W-:Y:S01]  /*1dd0*/  UISETP.NE.U32.AND UP0, UPT, UR24, URZ, UPT ;  /* 0x000000ff1800728c */ /* 0x000fe2000bf05070 */
[----:B------:R-:W-:Y:S06]  /*1de0*/  BAR.SYNC.DEFER_BLOCKING 0x0 ;  /* 0x0000000000007b1d */ /* 0x000fec0000010000 */
[----:B------:R3:W-:Y:S02]  /*1df0*/  @UP1 UTMALDG.2D [UR28], [UR12] ;  /* 0x0000001c0c0015b4 */ /* 0x0007e40008008000 */
[----:B------:R-:W-:Y:S06]  /*1e00*/  BAR.SYNC.DEFER_BLOCKING 0x0 ;  /* 0x0000000000007b1d */ /* 0x000fec0000010000 */
[----:B------:R-:W4:Y:S02]  /*1e10*/  SYNCS.PHASECHK.TRANS64.TRYWAIT P0, [UR8+0x6000], R3 ;  /* 0x00600003ff0075a7 */ /* 0x000f240008001108 */
[----:B---34-:R-:W-:Y:S05]  /*1e20*/  @!P0 BRA `(.L_x_57) ;  /* 0x0000000800608947 */ /* 0x018fea0003800000 */
.L_x_68:
[----:B------:R-:W-:Y:S05]  /*1e30*/  BRA.U UP0, `(.L_x_58) ;  /* 0x0000000100347547 */ /* 0x000fea000b800000 */
[----:B------:R-:W-:Y:S01]  /*1e40*/  UMOV UR28, 0x0 ;  /* 0x00000000001c7882 */ /* 0x000fe20000000000 */
[----:B------:R-:W-:Y:S01]  /*1e50*/  UMOV UR29, 0x8110490 ;  /* 0x08110490001d7882 */ /* 0x000fe20000000000 */
[----:B------:R-:W-:Y:S01]  /*1e60*/  UMOV UR38, 0x0 ;  /* 0x0000000000267882 */ /* 0x000fe20000000000 */
[----:B------:R-:W-:Y:S01]  /*1e70*/  UMOV UR39, 0x8110490 ;  /* 0x0811049000277882 */ /* 0x000fe20000000000 */
[----:B------:R-:W-:Y:S01]  /*1e80*/  UMOV UR40, 0x0 ;  /* 0x0000000000287882 */ /* 0x000fe20000000000 */
[----:B------:R-:W-:Y:S01]  /*1e90*/  UMOV UR41, 0x8110490 ;  /* 0x0811049000297882 */ /* 0x000fe20000000000 */
[----:B------:R3:W-:Y:S01]  /*1ea0*/  UTCHMMA gdesc[UR16], gdesc[UR18], tmem[UR25], tmem[UR28], idesc[UR29], UPT ;  /* 0x00ff1c12100075ea */ /* 0x0007e2000b800019 */
[----:B------:R-:W-:Y:S01]  /*1eb0*/  UMOV UR42, 0x0 ;  /* 0x00000000002a7882 */ /* 0x000fe20000000000 */
[----:B------:R-:W-:Y:S01]  /*1ec0*/  UMOV UR43, 0x8110490 ;  /* 0x08110490002b7882 */ /* 0x000fe20000000000 */
[----:B------:R3:W-:Y:S01]  /*1ed0*/  UTCHMMA gdesc[UR20], gdesc[UR22], tmem[UR25], tmem[UR38], idesc[UR39], UPT ;  /* 0x00ff2616140075ea */ /* 0x0007e2000b800019 */
[----:B------:R3:W-:Y:S01]  /*1ee0*/  UTCHMMA gdesc[UR26], gdesc[UR32], tmem[UR25], tmem[UR40], idesc[UR41], UPT ;  /* 0x00ff28201a0075ea */ /* 0x0007e2000b800019 */
[----:B------:R3:W-:Y:S01]  /*1ef0*/  UTCHMMA gdesc[UR34], gdesc[UR36], tmem[UR25], tmem[UR42], idesc[UR43], UPT ;  /* 0x00ff2a24220075ea */ /* 0x0007e2000b800019 */
[----:B------:R-:W-:Y:S01]  /*1f00*/  NOP ;  /* 0x0000000000007918 */ /* 0x000fe20000000000 */
.L_x_58:
[----:B------:R-:W-:-:S04]  /*1f10*/  ELECT P0, URZ, PT ;  /* 0x0000000000ff782f */ /* 0x000fc80003800000 */
[----:B------:R-:W-:-:S13]  /*1f20*/  ISETP.LT.U32.AND P0, PT, R68, 0x20, P0 ;  /* 0x000000204400780c */ /* 0x000fda0000701070 */
[----:B------:R-:W-:Y:S01]  /*1f30*/  VOTEU.ANY UP0, P0 ;  /* 0x0000000000ff7886 */ /* 0x000fe20000000100 */
[----:B------:R-:W-:-:S04]  /*1f40*/  VOTEU.ANY UP1, P0 ;  /* 0x0000000000ff7886 */ /* 0x000fc80000020100 */
[----:B------:R-:W-:Y:S02]  /*1f50*/  @UP0 UMOV UR9, UR4 ;  /* 0x0000000400090c82 */ /* 0x000fe40008000000 */
[----:B------:R4:W-:Y:S01]  /*1f60*/  @UP1 UTCBAR [UR9], URZ ;  /* 0x000000ff090013e9 */ /* 0x0009e200080000ff */
[----:B------:R-:W-:Y:S06]  /*1f70*/  BAR.SYNC.DEFER_BLOCKING 0x0 ;  /* 0x0000000000007b1d */ /* 0x000fec0000010000 */
[----:B------:R-:W5:Y:S02]  /*1f80*/  SYNCS.PHASECHK.TRANS64.TRYWAIT P0, [UR8+0x6010], R3 ;  /* 0x00601003ff0075a7 */ /* 0x000f640008001108 */
[----:B----45:R-:W-:Y:S05]  /*1f90*/  @!P0 BRA `(.L_x_59) ;  /* 0x0000000800108947 */ /* 0x030fea0003800000 */
.L_x_69:
[----:B------:R-:W-:Y:S01]  /*1fa0*/  UIADD3 UR10, UPT, UPT, UR10, 0x40, URZ ;  /* 0x000000400a0a7890 */ /* 0x000fe2000fffe0ff */
[----:B------:R-:W-:-:S03]  /*1fb0*/  LOP3.LUT R2, R2, 0x1, RZ, 0x3c, !PT ;  /* 0x0000000102027812 */ /* 0x000fc600078e3cff */
[----:B--2---:R-:W-:-:S09]  /*1fc0*/  UISETP.GE.AND UP0, UPT, UR10, UR44, UPT ;  /* 0x0000002c0a00728c */ /* 0x004fd2000bf06270 */
[----:B------:R-:W-:Y:S05]  /*1fd0*/  BRA.U !UP0, `(.L_x_60) ;  /* 0xfffffffd082c7547 */ /* 0x000fea000b83ffff */
.L_x_53:
[----:B---34-:R-:W-:Y:S06]  /*1fe0*/  BAR.SYNC.DEFER_BLOCKING 0x0 ;  /* 0x0000000000007b1d */ /* 0x018fec0000010000 */
[----:B------:R-:W-:Y:S04]  /*1ff0*/  BSSY.RECONVERGENT B4, `(.L_x_61) ;  /* 0x0000004000047945 */ /* 0x000fe80003800200 */
[----:B------:R-:W-:Y:S05]  /*2000*/  @P3 BRA `(.L_x_62) ;  /* 0x0000000000083947 */ /* 0x000fea0003800000 */
[----:B------:R-:W3:Y:S02]  /*2010*/  SYNCS.CCTL.IV [UR8+0x6000] ;  /* 0x00600000ff0079b1 */ /* 0x000ee40008000008 */
[----:B---3--:R-:W3:Y:S02]  /*2020*/  SYNCS.CCTL.IV [UR8+0x6010] ;  /* 0x00601000ff0079b1 */ /* 0x008ee40008000008 */
.L_x_62:
[----:B--2---:R-:W-:Y:S05]  /*2030*/  BSYNC.RECONVERGENT B4 ;  /* 0x0000000000047941 */ /* 0x004fea0003800200 */
.L_x_61:
[----:B------:R-:W-:Y:S01]  /*2040*/  USHF.L.U32 UR24, UR24, 0x15, URZ ;  /* 0x0000001518187899 */ /* 0x000fe200080006ff */
[C---:B------:R-:W-:Y:S01]  /*2050*/  IMAD.SHL.U32 R2, R0.reuse, 0x80, RZ ;  /* 0x0000008000027824 */ /* 0x040fe200078e00ff */
[----:B------:R-:W-:Y:S01]  /*2060*/  ELECT P0, URZ, PT ;  /* 0x0000000000ff782f */ /* 0x000fe20003800000 */
[----:B-----5:R-:W-:Y:S01]  /*2070*/  IMAD.SHL.U32 R3, R0, 0x10, RZ ;  /* 0x0000001000037824 */ /* 0x020fe200078e00ff */
[----:B------:R-:W-:Y:S02]  /*2080*/  ULOP3.LUT UR24, UR24, 0x600000, URZ, 0xc0, !UPT ;  /* 0x0060000018187892 */ /* 0x000fe4000f8ec0ff */
[----:B------:R-:W-:Y:S01]  /*2090*/  LOP3.LUT R0, R2, 0x3f80, RZ, 0xc0, !PT ;  /* 0x00003f8002007812 */ /* 0x000fe200078ec0ff */
[----:B------:R-:W-:Y:S01]  /*20a0*/  UMOV UR9, UR30 ;  /* 0x0000001e00097c82 */ /* 0x000fe20008000000 */
[----:B------:R-:W-:Y:S01]  /*20b0*/  UIADD3 UR24, UPT, UPT, UR25, UR24, URZ ;  /* 0x0000001819187290 */ /* 0x000fe2000fffe0ff */
[----:B------:R-:W-:Y:S01]  /*20c0*/  ISETP.LT.U32.AND P0, PT, R68, 0x20, P0 ;  /* 0x000000204400780c */ /* 0x000fe20000701070 */
[----:B------:R-:W-:Y:S01]  /*20d0*/  UMOV UR10, UR11 ;  /* 0x0000000b000a7c82 */ /* 0x000fe20008000000 */
[----:B------:R-:W-:-:S04]  /*20e0*/  LOP3.LUT R0, R0, 0x70, R3, 0xf8, !PT ;  /* 0x0000007000007812 */ /* 0x000fc800078ef803 */
[C---:B------:R-:W-:Y:S02]  /*20f0*/  LOP3.LUT R2, R0.reuse, 0x10, RZ, 0x3c, !PT ;  /* 0x0000001000027812 */ /* 0x040fe400078e3cff */
[----:B------:R-:W2:Y:S01]  /*2100*/  LDTM.x64 R4, tmem[UR24] ;  /* 0x00000018000479ee */ /* 0x000ea20008340000 */
[----:B------:R-:W-:Y:S01]  /*2110*/  LOP3.LUT R3, R0, 0x20, RZ, 0x3c, !PT ;  /* 0x0000002000037812 */ /* 0x000fe200078e3cff */
[----:B------:R-:W-:-:S03]  /*2120*/  NOP ;  /* 0x0000000000007918 */ /* 0x000fc60000000000 */
[----:B--2---:R-:W-:Y:S01]  /*2130*/  VOTEU.ANY UP1, P0 ;  /* 0x0000000000ff7886 */ /* 0x004fe20000020100 */
[----:B------:R-:W-:Y:S01]  /*2140*/  VOTEU.ANY UP0, P0 ;  /* 0x0000000000ff7886 */ /* 0x000fe20000000100 */
[----:B------:R-:W-:Y:S02]  /*2150*/  F2FP.BF16.F32.PACK_AB R4, R5, R4 ;  /* 0x000000040504723e */ /* 0x000fe400000010ff */
[----:B------:R-:W-:Y:S02]  /*2160*/  F2FP.BF16.F32.PACK_AB R5, R7, R6 ;  /* 0x000000060705723e */ /* 0x000fe400000010ff */
[----:B------:R-:W-:Y:S02]  /*2170*/  F2FP.BF16.F32.PACK_AB R12, R13, R12 ;  /* 0x0000000c0d0c723e */ /* 0x000fe400000010ff */
[----:B------:R-:W-:Y:S02]  /*2180*/  F2FP.BF16.F32.PACK_AB R6, R9, R8 ;  /* 0x000000080906723e */ /* 0x000fe400000010ff */
[----:B------:R-:W-:-:S02]  /*2190*/  F2FP.BF16.F32.PACK_AB R7, R11, R10 ;  /* 0x0000000a0b07723e */ /* 0x000fc400000010ff */
[----:B------:R-:W-:Y:S02]  /*21a0*/  F2FP.BF16.F32.PACK_AB R13, R15, R14 ;  /* 0x0000000e0f0d723e */ /* 0x000fe400000010ff */
[----:B------:R-:W-:Y:S01]  /*21b0*/  F2FP.BF16.F32.PACK_AB R20, R21, R20 ;  /* 0x000000141514723e */ /* 0x000fe200000010ff */
[----:B---3--:R2:W-:Y:S01]  /*21c0*/  STS.128 [R0+UR8], R4 ;  /* 0x0000000400007988 */ /* 0x0085e20008000c08 */
[----:B------:R-:W-:Y:S02]  /*21d0*/  F2FP.BF16.F32.PACK_AB R14, R17, R16 ;  /* 0x00000010110e723e */ /* 0x000fe400000010ff */
[----:B------:R-:W-:Y:S02]  /*21e0*/  F2FP.BF16.F32.PACK_AB R15, R19, R18 ;  /* 0x00000012130f723e */ /* 0x000fe400000010ff */
[----:B------:R-:W-:Y:S02]  /*21f0*/  F2FP.BF16.F32.PACK_AB R21, R23, R22 ;  /* 0x000000161715723e */ /* 0x000fe400000010ff */
[----:B------:R-:W-:Y:S01]  /*2200*/  F2FP.BF16.F32.PACK_AB R28, R29, R28 ;  /* 0x0000001c1d1c723e */ /* 0x000fe200000010ff */
[----:B------:R2:W-:Y:S01]  /*2210*/  STS.128 [R2+UR8], R12 ;  /* 0x0000000c02007988 */ /* 0x0005e20008000c08 */
[----:B------:R-:W-:-:S02]  /*2220*/  F2FP.BF16.F32.PACK_AB R22, R25, R24 ;  /* 0x000000181916723e */ /* 0x000fc400000010ff */
[----:B------:R-:W-:Y:S02]  /*2230*/  F2FP.BF16.F32.PACK_AB R23, R27, R26 ;  /* 0x0000001a1b17723e */ /* 0x000fe400000010ff */
[----:B------:R-:W-:Y:S02]  /*2240*/  F2FP.BF16.F32.PACK_AB R29, R31, R30 ;  /* 0x0000001e1f1d723e */ /* 0x000fe400000010ff */
[----:B------:R-:W-:Y:S01]  /*2250*/  F2FP.BF16.F32.PACK_AB R36, R37, R36 ;  /* 0x000000242524723e */ /* 0x000fe200000010ff */
[----:B------:R2:W-:Y:S01]  /*2260*/  STS.128 [R3+UR8], R20 ;  /* 0x0000001403007988 */ /* 0x0005e20008000c08 */
[----:B------:R-:W-:Y:S02]  /*2270*/  F2FP.BF16.F32.PACK_AB R30, R33, R32 ;  /* 0x00000020211e723e */ /* 0x000fe400000010ff */
[----:B------:R-:W-:Y:S02]  /*2280*/  F2FP.BF16.F32.PACK_AB R31, R35, R34 ;  /* 0x00000022231f723e */ /* 0x000fe400000010ff */
[----:B------:R-:W-:-:S02]  /*2290*/  F2FP.BF16.F32.PACK_AB R37, R39, R38 ;  /* 0x000000262725723e */ /* 0x000fc400000010ff */
[----:B------:R-:W-:Y:S02]  /*22a0*/  F2FP.BF16.F32.PACK_AB R44, R45, R44 ;  /* 0x0000002c2d2c723e */ /* 0x000fe400000010ff */
[----:B------:R-:W-:Y:S02]  /*22b0*/  LOP3.LUT R8, R0, 0x30, RZ, 0x3c, !PT ;  /* 0x0000003000087812 */ /* 0x000fe400078e3cff */
[----:B------:R-:W-:Y:S02]  /*22c0*/  F2FP.BF16.F32.PACK_AB R38, R41, R40 ;  /* 0x000000282926723e */ /* 0x000fe400000010ff */
[----:B------:R-:W-:Y:S01]  /*22d0*/  F2FP.BF16.F32.PACK_AB R39, R43, R42 ;  /* 0x0000002a2b27723e */ /* 0x000fe200000010ff */
[----:B------:R2:W-:Y:S01]  /*22e0*/  STS.128 [R8+UR8], R28 ;  /* 0x0000001c08007988 */ /* 0x0005e20008000c08 */
[----:B------:R-:W-:Y:S02]  /*22f0*/  F2FP.BF16.F32.PACK_AB R45, R47, R46 ;  /* 0x0000002e2f2d723e */ /* 0x000fe400000010ff */
[----:B------:R-:W-:-:S02]  /*2300*/  F2FP.BF16.F32.PACK_AB R52, R53, R52 ;  /* 0x000000343534723e */ /* 0x000fc400000010ff */
[C---:B------:R-:W-:Y:S02]  /*2310*/  LOP3.LUT R9, R0.reuse, 0x40, RZ, 0x3c, !PT ;  /* 0x0000004000097812 */ /* 0x040fe400078e3cff */
[----:B------:R-:W-:Y:S02]  /*2320*/  F2FP.BF16.F32.PACK_AB R46, R49, R48 ;  /* 0x00000030312e723e */ /* 0x000fe400000010ff */
[----:B------:R-:W-:Y:S01]  /*2330*/  F2FP.BF16.F32.PACK_AB R47, R51, R50 ;  /* 0x00000032332f723e */ /* 0x000fe200000010ff */
[----:B------:R2:W-:Y:S01]  /*2340*/  STS.128 [R9+UR8], R36 ;  /* 0x0000002409007988 */ /* 0x0005e20008000c08 */
[----:B------:R-:W-:Y:S02]  /*2350*/  F2FP.BF16.F32.PACK_AB R53, R55, R54 ;  /* 0x000000363735723e */ /* 0x000fe400000010ff */
[----:B------:R-:W-:Y:S02]  /*2360*/  F2FP.BF16.F32.PACK_AB R60, R61, R60 ;  /* 0x0000003c3d3c723e */ /* 0x000fe400000010ff */
[----:B------:R-:W-:-:S02]  /*2370*/  LOP3.LUT R10, R0, 0x50, RZ, 0x3c, !PT ;  /* 0x00000050000a7812 */ /* 0x000fc400078e3cff */
[----:B------:R-:W-:Y:S02]  /*2380*/  F2FP.BF16.F32.PACK_AB R54, R57, R56 ;  /* 0x000000383936723e */ /* 0x000fe400000010ff */
[----:B------:R-:W-:Y:S01]  /*2390*/  F2FP.BF16.F32.PACK_AB R55, R59, R58 ;  /* 0x0000003a3b37723e */ /* 0x000fe200000010ff */
[----:B------:R2:W-:Y:S01]  /*23a0*/  STS.128 [R10+UR8], R44 ;  /* 0x0000002c0a007988 */ /* 0x0005e20008000c08 */
[----:B------:R-:W-:Y:S02]  /*23b0*/  F2FP.BF16.F32.PACK_AB R61, R63, R62 ;  /* 0x0000003e3f3d723e */ /* 0x000fe400000010ff */
[C---:B------:R-:W-:Y:S02]  /*23c0*/  LOP3.LUT R11, R0.reuse, 0x60, RZ, 0x3c, !PT ;  /* 0x00000060000b7812 */ /* 0x040fe400078e3cff */
[----:B------:R-:W-:Y:S02]  /*23d0*/  F2FP.BF16.F32.PACK_AB R62, R65, R64 ;  /* 0x00000040413e723e */ /* 0x000fe400000010ff */
[----:B------:R-:W-:Y:S01]  /*23e0*/  F2FP.BF16.F32.PACK_AB R63, R67, R66 ;  /* 0x00000042433f723e */ /* 0x000fe200000010ff */
[----:B------:R2:W-:Y:S01]  /*23f0*/  STS.128 [R11+UR8], R52 ;  /* 0x000000340b007988 */ /* 0x0005e20008000c08 */
[----:B------:R-:W-:-:S05]  /*2400*/  LOP3.LUT R16, R0, 0x70, RZ, 0x3c, !PT ;  /* 0x0000007000107812 */ /* 0x000fca00078e3cff */
[----:B------:R2:W-:Y:S01]  /*2410*/  STS.128 [R16+UR8], R60 ;  /* 0x0000003c10007988 */ /* 0x0005e20008000c08 */
[----:B------:R3:W-:Y:S06]  /*2420*/  MEMBAR.ALL.CTA ;  /* 0x0000000000007992 */ /* 0x0007ec0000008000 */
[----:B---3--:R-:W3:Y:S02]  /*2430*/  FENCE.VIEW.ASYNC.S ;  /* 0x00000000000073c6 */ /* 0x008ee40000000000 */
[----:B---3--:R-:W-:Y:S06]  /*2440*/  BAR.SYNC.DEFER_BLOCKING 0x0 ;  /* 0x0000000000007b1d */ /* 0x008fec0000010000 */
[----:B------:R2:W-:Y:S01]  /*2450*/  @UP1 UTMASTG.2D [UR8], [UR14] ;  /* 0x000000080e0013b5 */ /* 0x0005e20008008000 */
[----:B------:R0:W-:Y:S01]  /*2460*/  UTMACMDFLUSH ;  /* 0x00000000000079b7 */ /* 0x0001e20000000000 */
[----:B------:R-:W-:-:S04]  /*2470*/  DEPBAR.LE SB0, 0x0 ;  /* 0x000080000000791a */ /* 0x000fc80000000000 */
[----:B------:R-:W-:Y:S08]  /*2480*/  BAR.SYNC.DEFER_BLOCKING 0x0 ;  /* 0x0000000000007b1d */ /* 0x000ff00000010000 */
[----:B------:R-:W-:Y:S06]  /*2490*/  BAR.SYNC.DEFER_BLOCKING 0x0 ;  /* 0x0000000000007b1d */ /* 0x000fec0000010000 */
[----:B--2---:R-:W-:Y:S05]  /*24a0*/  @P2 BRA `(.L_x_63) ;  /* 0x0000000000a02947 */ /* 0x004fea0003800000 */
[----:B------:R-:W2:Y:S01]  /*24b0*/  S2UR UR5, SR_CgaCtaId ;  /* 0x00000000000579c3 */ /* 0x000ea20000008800 */
[----:B------:R-:W-:Y:S01]  /*24c0*/  NOP ;  /* 0x0000000000007918 */ /* 0x000fe20000000000 */
[----:B------:R-:W-:Y:S01]  /*24d0*/  UMOV UR4, 0x50 ;  /* 0x0000005000047882 */ /* 0x000fe20000000000 */
[----:B------:R-:W-:Y:S02]  /*24e0*/  IMAD.U32 R0, RZ, RZ, UR25 ;  /* 0x00000019ff007e24 */ /* 0x000fe4000f8e00ff */
[----:B------:R-:W-:Y:S02]  /*24f0*/  IMAD.MOV.U32 R3, RZ, RZ, 0x3 ;  /* 0x00000003ff037424 */ /* 0x000fe400078e00ff */
[----:B------:R-:W-:Y:S01]  /*2500*/  IMAD.MOV.U32 R7, RZ, RZ, 0x1 ;  /* 0x00000001ff077424 */ /* 0x000fe200078e00ff */
[----:B------:R-:W-:-:S04]  /*2510*/  LOP3.LUT R0, R0, 0xffff, RZ, 0xc0, !PT ;  /* 0x0000ffff00007812 */ /* 0x000fc800078ec0ff */
[----:B------:R-:W-:-:S05]  /*2520*/  SHF.R.U32.HI R0, RZ, 0x5, R0 ;  /* 0x00000005ff007819 */ /* 0x000fca0000011600 */
[----:B------:R-:W-:Y:S01]  /*2530*/  VIADD R2, R0, 0x10 ;  /* 0x0000001000027836 */ /* 0x000fe20000000000 */
[----:B------:R-:W-:Y:S01]  /*2540*/  SHF.L.U32 R0, R3, R0, RZ ;  /* 0x0000000003007219 */ /* 0x000fe200000006ff */
[----:B--2---:R-:W-:-:S03]  /*2550*/  ULEA UR6, UR5, UR4, 0x18 ;  /* 0x0000000405067291 */ /* 0x004fc6000f8ec0ff */
[----:B------:R-:W-:-:S04]  /*2560*/  SHF.L.U32 R3, R7, R2, RZ ;  /* 0x0000000207037219 */ /* 0x000fc800000006ff */
[----:B------:R-:W-:Y:S02]  /*2570*/  LOP3.LUT R0, R3, R0, RZ, 0xfc, !PT ;  /* 0x0000000003007212 */ /* 0x000fe400078efcff */
[----:B------:R-:W2:Y:S02]  /*2580*/  LDS R5, [UR6] ;  /* 0x00000006ff057984 */ /* 0x000ea40008000800 */
[C---:B------:R-:W-:Y:S02]  /*2590*/  LOP3.LUT R2, R0.reuse, 0xffff, RZ, 0xc0, !PT ;  /* 0x0000ffff00027812 */ /* 0x040fe400078ec0ff */
[----:B--2---:R-:W-:-:S04]  /*25a0*/  LOP3.LUT R3, R0, 0xffff, R5, 0x80, !PT ;  /* 0x0000ffff00037812 */ /* 0x004fc800078e8005 */
[----:B------:R-:W-:-:S13]  /*25b0*/  ISETP.NE.AND P0, PT, R3, R2, PT ;  /* 0x000000020300720c */ /* 0x000fda0003f05270 */
[----:B------:R-:W-:Y:S05]  /*25c0*/  @P0 BRA `(.L_x_64) ;  /* 0x0000000000500947 */ /* 0x000fea0003800000 */
[----:B------:R-:W-:Y:S02]  /*25d0*/  SHF.R.U32.HI R5, RZ, 0x10, R5 ;  /* 0x00000010ff057819 */ /* 0x000fe40000011605 */
[----:B------:R-:W-:-:S04]  /*25e0*/  SHF.R.U32.HI R2, RZ, 0x10, R0 ;  /* 0x00000010ff027819 */ /* 0x000fc80000011600 */
[----:B------:R-:W-:-:S04]  /*25f0*/  LOP3.LUT R5, R5, R2, RZ, 0xc0, !PT ;  /* 0x0000000205057212 */ /* 0x000fc800078ec0ff */
[----:B------:R-:W-:-:S13]  /*2600*/  ISETP.NE.AND P0, PT, R5, R2, PT ;  /* 0x000000020500720c */ /* 0x000fda0003f05270 */
[----:B------:R-:W-:Y:S05]  /*2610*/  @P0 BRA `(.L_x_65) ;  /* 0x0000000000300947 */ /* 0x000fea0003800000 */
[----:B------:R-:W-:Y:S01]  /*2620*/  R2UR UR4, R0 ;  /* 0x00000000000472ca */ /* 0x000fe200000e0000 */
[----:B------:R-:W-:Y:S01]  /*2630*/  VOTEU.ANY UR5, UPT, PT ;  /* 0x0000000000057886 */ /* 0x000fe200038e0100 */
[----:B------:R-:W2:Y:S01]  /*2640*/  S2R R0, SR_LANEID ;  /* 0x0000000000007919 */ /* 0x000ea20000000000 */
[----:B------:R-:W-:-:S10]  /*2650*/  UFLO.U32 UR5, UR5 ;  /* 0x00000005000572bd */ /* 0x000fd400080e0000 */
[----:B------:R-:W-:-:S06]  /*2660*/  ULOP3.LUT UR4, URZ, UR4, URZ, 0x33, !UPT ;  /* 0x00000004ff047292 */ /* 0x000fcc000f8e33ff */
[----:B------:R-:W-:-:S04]  /*2670*/  IMAD.U32 R2, RZ, RZ, UR4 ;  /* 0x00000004ff027e24 */ /* 0x000fc8000f8e00ff */
[----:B------:R-:W3:Y:S02]  /*2680*/  REDUX UR7, R2 ;  /* 0x00000000020773c4 */ /* 0x000ee40000000000 */
[----:B------:R4:W-:Y:S01]  /*2690*/  UTCATOMSWS.AND URZ, UR4 ;  /* 0x0000000400ff79e3 */ /* 0x0009e20008000000 */
[----:B--2---:R-:W-:Y:S01]  /*26a0*/  ISETP.EQ.U32.AND P0, PT, R0, UR5, PT ;  /* 0x0000000500007c0c */ /* 0x004fe2000bf02070 */
[----:B---3--:R-:W-:-:S12]  /*26b0*/  IMAD.U32 R0, RZ, RZ, UR7 ;  /* 0x00000007ff007e24 */ /* 0x008fd8000f8e00ff */
[----:B------:R4:W-:Y:S01]  /*26c0*/  @P0 ATOMS.AND RZ, [UR6], R0 ;  /* 0x00000000ffff098c */ /* 0x0009e2000a800006 */
[----:B------:R-:W-:Y:S05]  /*26d0*/  BRA `(.L_x_63) ;  /* 0x0000000000147947 */ /* 0x000fea0003800000 */
.L_x_65:
[----:B------:R-:W-:-:S07]  /*26e0*/  MOV R2, 0x2700 ;  /* 0x0000270000027802 */ /* 0x000fce0000000f00 */
[----:B-1----:R-:W-:Y:S05]  /*26f0*/  CALL.REL.NOINC `($__internal_0_$__cuda_sm10x_tcgen05_guardrail_trap_col_being_dealloced_not_returned_by_alloc) ;  /* 0x0000000000447944 */ /* 0x002fea0003c00000 */
[----:B------:R-:W-:Y:S05]  /*2700*/  BRA `(.L_x_63) ;  /* 0x0000000000087947 */ /* 0x000fea0003800000 */
.L_x_64:
[----:B------:R-:W-:-:S07]  /*2710*/  MOV R2, 0x2730 ;  /* 0x0000273000027802 */ /* 0x000fce0000000f00 */
[----:B-1----:R-:W-:Y:S05]  /*2720*/  CALL.REL.NOINC `($__internal_2_$__cuda_sm10x_tcgen05_guardrail_trap_unallocated_columns_being_dealloced) ;  /* 0x0000000000507944 */ /* 0x002fea0003c00000 */
.L_x_63:
[----:B------:R-:W-:Y:S01]  /*2730*/  NOP ;  /* 0x0000000000007918 */ /* 0x000fe20000000000 */
[----:B----4-:R-:W-:Y:S05]  /*2740*/  EXIT ;  /* 0x000000000000794d */ /* 0x010fea0003800000 */
.L_x_54:
[----:B------:R-:W2:Y:S02]  /*2750*/  SYNCS.PHASECHK.TRANS64.TRYWAIT P0, [UR8+0x6000], RZ ;  /* 0x006000ffff0075a7 */ /* 0x000ea40008001108 */
[----:B--2---:R-:W-:Y:S05]  /*2760*/  @!P0 BRA `(.L_x_54) ;  /* 0xfffffffc00f88947 */ /* 0x004fea000383ffff */
[----:B------:R-:W-:Y:S05]  /*2770*/  BRA `(.L_x_66) ;  /* 0xfffffff000cc7947 */ /* 0x000fea000383ffff */
.L_x_56:
[----:B------:R-:W2:Y:S02]  /*2780*/  SYNCS.PHASECHK.TRANS64.TRYWAIT P1, [UR8+0x6010], RZ ;  /* 0x006010ffff0075a7 */ /* 0x000ea40008021108 */
[----:B--2---:R-:W-:Y:S05]  /*2790*/  @!P1 BRA `(.L_x_56) ;  /* 0xfffffffc00f89947 */ /* 0x004fea000383ffff */
[----:B------:R-:W-:Y:S05]  /*27a0*/  BRA `(.L_x_67) ;  /* 0xfffffff400287947 */ /* 0x000fea000383ffff */
.L_x_57:
[----:B------:R-:W3:Y:S02]  /*27b0*/  SYNCS.PHASECHK.TRANS64.TRYWAIT P0, [UR8+0x6000], R3 ;  /* 0x00600003ff0075a7 */ /* 0x000ee40008001108 */
[----:B---3--:R-:W-:Y:S05]  /*27c0*/  @!P0 BRA `(.L_x_57) ;  /* 0xfffffffc00f88947 */ /* 0x008fea000383ffff */
[----:B------:R-:W-:Y:S05]  /*27d0*/  BRA `(.L_x_68) ;  /* 0xfffffff400947947 */ /* 0x000fea000383ffff */
.L_x_59:
[----:B------:R-:W4:Y:S02]  /*27e0*/  SYNCS.PHASECHK.TRANS64.TRYWAIT P0, [UR8+0x6010], R3 ;  /* 0x00601003ff0075a7 */ /* 0x000f240008001108 */
[----:B----4-:R-:W-:Y:S05]  /*27f0*/  @!P0 BRA `(.L_x_59) ;  /* 0xfffffffc00f88947 */ /* 0x010fea000383ffff */
[----:B------:R-:W-:Y:S05]  /*2800*/  BRA `(.L_x_69) ;  /* 0xfffffff400e47947 */ /* 0x000fea000383ffff */
        .weak           $__internal_0_$__cuda_sm10x_tcgen05_guardrail_trap_col_being_dealloced_not_returned_by_alloc
        .type           $__internal_0_$__cuda_sm10x_tcgen05_guardrail_trap_col_being_dealloced_not_returned_by_alloc,@function
        .size           $__internal_0_$__cuda_sm10x_tcgen05_guardrail_trap_col_being_dealloced_not_returned_by_alloc,($__internal_1_$__cuda_sm10x_tcgen05_guardrail_trap_phase_invalid_during_alloc - $__internal_0_$__cuda_sm10x_tcgen05_guardrail_trap_col_being_dealloced_not_returned_by_alloc)
$__internal_0_$__cuda_sm10x_tcgen05_guardrail_trap_col_being_dealloced_not_returned_by_alloc:
[----:B------:R-:W-:Y:S05]  /*2810*/  BPT.TRAP 0x1 ;  /* 0x000000040000795c */ /* 0x000fea0000300000 */
[----:B------:R-:W-:-:S04]  /*2820*/  IMAD.MOV.U32 R3, RZ, RZ, 0x0 ;  /* 0x00000000ff037424 */ /* 0x000fc800078e00ff */
[----:B------:R-:W-:Y:S05]  /*2830*/  RET.REL.NODEC R2 `(gluon_tcgen05) ;  /* 0xffffffd402f07950 */ /* 0x000fea0003c3ffff */
        .weak           $__internal_1_$__cuda_sm10x_tcgen05_guardrail_trap_phase_invalid_during_alloc
        .type           $__internal_1_$__cuda_sm10x_tcgen05_guardrail_trap_phase_invalid_during_alloc,@function
        .size           $__internal_1_$__cuda_sm10x_tcgen05_guardrail_trap_phase_invalid_during_alloc,($__internal_2_$__cuda_sm10x_tcgen05_guardrail_trap_unallocated_columns_being_dealloced - $__internal_1_$__cuda_sm10x_tcgen05_guardrail_trap_phase_invalid_during_alloc)
$__internal_1_$__cuda_sm10x_tcgen05_guardrail_trap_phase_invalid_during_alloc:
[----:B------:R-:W-:Y:S05]  /*2840*/  BPT.TRAP 0x1 ;  /* 0x000000040000795c */ /* 0x000fea0000300000 */
[----:B------:R-:W-:-:S04]  /*2850*/  IMAD.MOV.U32 R3, RZ, RZ, 0x0 ;  /* 0x00000000ff037424 */ /* 0x000fc800078e00ff */
[----:B------:R-:W-:Y:S05]  /*2860*/  RET.REL.NODEC R2 `(gluon_tcgen05) ;  /* 0xffffffd402e47950 */ /* 0x000fea0003c3ffff */
        .weak           $__internal_2_$__cuda_sm10x_tcgen05_guardrail_trap_unallocated_columns_being_dealloced
        .type           $__internal_2_$__cuda_sm10x_tcgen05_guardrail_trap_unallocated_columns_being_dealloced,@function
        .size           $__internal_2_$__cuda_sm10x_tcgen05_guardrail_trap_unallocated_columns_being_dealloced,(.L_x_73 - $__internal_2_$__cuda_sm10x_tcgen05_guardrail_trap_unallocated_columns_being_dealloced)
$__internal_2_$__cuda_sm10x_tcgen05_guardrail_trap_unallocated_columns_being_dealloced:
[----:B------:R-:W-:Y:S05]  /*2870*/  BPT.TRAP 0x1 ;  /* 0x000000040000795c */ /* 0x000fea0000300000 */
[----:B------:R-:W-:-:S04]  /*2880*/  IMAD.MOV.U32 R3, RZ, RZ, 0x0 ;  /* 0x00000000ff037424 */ /* 0x000fc800078e00ff */
[----:B------:R-:W-:Y:S05]  /*2890*/  RET.REL.NODEC R2 `(gluon_tcgen05) ;  /* 0xffffffd402d87950 */ /* 0x000fea0003c3ffff */
.L_x_70:
[----:B------:R-:W-:-:S00]  /*28a0*/  BRA `(.L_x_70) ;  /* 0xfffffffc00fc7947 */ /* 0x000fc0000383ffff */
[----:B------:R-:W-:-:S00]  /*28b0*/  NOP ;  /* 0x0000000000007918 */ /* 0x000fc00000000000 */
        /* <DEDUP_REMOVED lines=12> */
.L_x_73:


//--------------------- .nv.shared.gluon_tcgen05  --------------------------
	.section	.nv.shared.gluon_tcgen05,"aw",@nobits
	.sectionflags	@""
	.align	16
	.zero		1024


//--------------------- .nv.shared.reserved.0     --------------------------
	.section	.nv.shared.reserved.0,"aw",@nobits
	.align	8
	.weak		__nv_reservedSMEM_offset_0_alias
	.size		__nv_reservedSMEM_offset_0_alias, 0, 64
	.other		__nv_reservedSMEM_offset_0_alias,@"STO_CUDA_RESERVED_SHARED STV_DEFAULT"
__nv_reservedSMEM_offset_0_alias:
	.zero		0
.nv.shared.reserved.0:
	.zero		64
	.weak		__nv_reservedSMEM_allocation_phase
	.type		__nv_reservedSMEM_allocation_phase,@object
	.size		__nv_reservedSMEM_allocation_phase,(.L_0 - __nv_reservedSMEM_allocation_phase)
__nv_reservedSMEM_allocation_phase:
	.zero		1
.L_0:
	.zero		7
	.weak		__nv_reservedSMEM_devtool_atexit_pc
	.type		__nv_reservedSMEM_devtool_atexit_pc,@object
	.size		__nv_reservedSMEM_devtool_atexit_pc,(__nv_reservedSMEM_allocation_mask - __nv_reservedSMEM_devtool_atexit_pc)
__nv_reservedSMEM_devtool_atexit_pc:
	.zero		8
	.weak		__nv_reservedSMEM_allocation_mask
	.type		__nv_reservedSMEM_allocation_mask,@object
	.size		__nv_reservedSMEM_allocation_mask,(.L_2 - __nv_reservedSMEM_allocation_mask)
__nv_reservedSMEM_allocation_mask:
	.zero		4
.L_2:


//--------------------- .nv.constant0.gluon_tcgen05 --------------------------
	.section	.nv.constant0.gluon_tcgen05,"a",@progbits
	.sectionflags	@""
	.align	4
.nv.constant0.gluon_tcgen05:
	.zero		976


//--------------------- SYMBOLS --------------------------

	.type		.nv.reservedSmem.offset0,@object
	.size		.nv.reservedSmem.offset0,0x4
	.type		.nv.reservedSmem.cap,@object
	.size		.nv.reservedSmem.cap,0x4
